//
// Generated by NVIDIA NVVM Compiler
//
// Compiler Build ID: CL-36424714
// Cuda compilation tools, release 13.0, V13.0.88
// Based on NVVM 20.0.0
//

.version 9.0
.target sm_100
.address_size 64

.extern .func __assertfail
(
	.param .b64 __assertfail_param_0,
	.param .b64 __assertfail_param_1,
	.param .b32 __assertfail_param_2,
	.param .b64 __assertfail_param_3,
	.param .b64 __assertfail_param_4
)
;
.global .align 1 .b8 __unnamed_1[255] = {118, 111, 105, 100, 32, 95, 99, 119, 99, 95, 107, 101, 114, 110, 95, 99, 111, 110, 118, 111, 108, 117, 116, 105, 111, 110, 97, 108, 95, 102, 111, 114, 119, 97, 114, 100, 95, 112, 114, 111, 112, 97, 103, 97, 116, 101, 40, 105, 110, 116, 44, 32, 105, 110, 116, 44, 32, 105, 110, 116, 44, 32, 102, 108, 111, 97, 116, 32, 42, 44, 32, 105, 110, 116, 44, 32, 105, 110, 116, 44, 32, 105, 110, 116, 44, 32, 105, 110, 116, 44, 32, 102, 108, 111, 97, 116, 32, 42, 44, 32, 105, 110, 116, 44, 32, 105, 110, 116, 44, 32, 102, 108, 111, 97, 116, 32, 42, 44, 32, 105, 110, 116, 44, 32, 105, 110, 116, 44, 32, 105, 110, 116, 44, 32, 102, 108, 111, 97, 116, 32, 42, 41, 32, 91, 119, 105, 116, 104, 32, 105, 110, 116, 32, 105, 110, 112, 117, 116, 95, 112, 101, 114, 95, 116, 104, 114, 101, 97, 100, 32, 61, 32, 52, 59, 32, 105, 110, 116, 32, 102, 105, 108, 116, 101, 114, 95, 112, 101, 114, 95, 116, 104, 114, 101, 97, 100, 32, 61, 32, 56, 59, 32, 105, 110, 116, 32, 105, 110, 112, 117, 116, 95, 112, 101, 114, 95, 98, 108, 111, 99, 107, 32, 61, 32, 54, 52, 59, 32, 105, 110, 116, 32, 102, 105, 108, 116, 101, 114, 95, 112, 101, 114, 95, 98, 108, 111, 99, 107, 32, 61, 32, 51, 50, 93};
.global .align 1 .b8 $str[87] = {103, 114, 105, 100, 68, 105, 109, 46, 120, 32, 42, 32, 112, 97, 114, 116, 105, 116, 105, 111, 110, 32, 42, 32, 102, 105, 108, 116, 101, 114, 95, 112, 101, 114, 95, 98, 108, 111, 99, 107, 32, 42, 32, 105, 110, 112, 117, 116, 95, 112, 101, 114, 95, 98, 108, 111, 99, 107, 32, 61, 61, 32, 111, 117, 116, 95, 99, 111, 108, 115, 32, 42, 32, 98, 97, 116, 99, 104, 32, 42, 32, 99, 111, 117, 110, 116};
.global .align 1 .b8 $str$1[27] = {47, 116, 109, 112, 47, 115, 97, 115, 115, 95, 99, 117, 95, 54, 118, 95, 112, 115, 113, 101, 106, 47, 107, 46, 99, 117};
.global .align 1 .b8 $str$2[22] = {103, 114, 105, 100, 68, 105, 109, 46, 121, 32, 61, 61, 32, 111, 117, 116, 95, 114, 111, 119, 115};
.global .align 1 .b8 $str$3[23] = {103, 114, 105, 100, 68, 105, 109, 46, 122, 32, 61, 61, 32, 112, 97, 114, 116, 105, 116, 105, 111, 110};
.extern .shared .align 16 .b8 shared[];
.global .align 1 .b8 $str$4[49] = {105, 110, 112, 117, 116, 95, 112, 101, 114, 95, 98, 108, 111, 99, 107, 32, 61, 61, 32, 105, 110, 112, 117, 116, 95, 112, 101, 114, 95, 116, 104, 114, 101, 97, 100, 32, 42, 32, 98, 108, 111, 99, 107, 68, 105, 109, 46, 120};
.global .align 1 .b8 $str$5[51] = {102, 105, 108, 116, 101, 114, 95, 112, 101, 114, 95, 98, 108, 111, 99, 107, 32, 61, 61, 32, 102, 105, 108, 116, 101, 114, 95, 112, 101, 114, 95, 116, 104, 114, 101, 97, 100, 32, 42, 32, 98, 108, 111, 99, 107, 68, 105, 109, 46, 121};
.global .align 1 .b8 $str$6[25] = {116, 104, 99, 110, 116, 32, 62, 61, 32, 105, 110, 112, 117, 116, 95, 112, 101, 114, 95, 98, 108, 111, 99, 107};
.global .align 1 .b8 $str$7[26] = {116, 104, 99, 110, 116, 32, 62, 61, 32, 102, 105, 108, 116, 101, 114, 95, 112, 101, 114, 95, 98, 108, 111, 99, 107};

.entry _Z41_cwc_kern_convolutional_forward_propagateILi4ELi8ELi64ELi32EEviiiPfiiiiS0_iiS0_iiiS0_(
	.param .u32 _Z41_cwc_kern_convolutional_forward_propagateILi4ELi8ELi64ELi32EEviiiPfiiiiS0_iiS0_iiiS0__param_0,
	.param .u32 _Z41_cwc_kern_convolutional_forward_propagateILi4ELi8ELi64ELi32EEviiiPfiiiiS0_iiS0_iiiS0__param_1,
	.param .u32 _Z41_cwc_kern_convolutional_forward_propagateILi4ELi8ELi64ELi32EEviiiPfiiiiS0_iiS0_iiiS0__param_2,
	.param .u64 .ptr .align 1 _Z41_cwc_kern_convolutional_forward_propagateILi4ELi8ELi64ELi32EEviiiPfiiiiS0_iiS0_iiiS0__param_3,
	.param .u32 _Z41_cwc_kern_convolutional_forward_propagateILi4ELi8ELi64ELi32EEviiiPfiiiiS0_iiS0_iiiS0__param_4,
	.param .u32 _Z41_cwc_kern_convolutional_forward_propagateILi4ELi8ELi64ELi32EEviiiPfiiiiS0_iiS0_iiiS0__param_5,
	.param .u32 _Z41_cwc_kern_convolutional_forward_propagateILi4ELi8ELi64ELi32EEviiiPfiiiiS0_iiS0_iiiS0__param_6,
	.param .u32 _Z41_cwc_kern_convolutional_forward_propagateILi4ELi8ELi64ELi32EEviiiPfiiiiS0_iiS0_iiiS0__param_7,
	.param .u64 .ptr .align 1 _Z41_cwc_kern_convolutional_forward_propagateILi4ELi8ELi64ELi32EEviiiPfiiiiS0_iiS0_iiiS0__param_8,
	.param .u32 _Z41_cwc_kern_convolutional_forward_propagateILi4ELi8ELi64ELi32EEviiiPfiiiiS0_iiS0_iiiS0__param_9,
	.param .u32 _Z41_cwc_kern_convolutional_forward_propagateILi4ELi8ELi64ELi32EEviiiPfiiiiS0_iiS0_iiiS0__param_10,
	.param .u64 .ptr .align 1 _Z41_cwc_kern_convolutional_forward_propagateILi4ELi8ELi64ELi32EEviiiPfiiiiS0_iiS0_iiiS0__param_11,
	.param .u32 _Z41_cwc_kern_convolutional_forward_propagateILi4ELi8ELi64ELi32EEviiiPfiiiiS0_iiS0_iiiS0__param_12,
	.param .u32 _Z41_cwc_kern_convolutional_forward_propagateILi4ELi8ELi64ELi32EEviiiPfiiiiS0_iiS0_iiiS0__param_13,
	.param .u32 _Z41_cwc_kern_convolutional_forward_propagateILi4ELi8ELi64ELi32EEviiiPfiiiiS0_iiS0_iiiS0__param_14,
	.param .u64 .ptr .align 1 _Z41_cwc_kern_convolutional_forward_propagateILi4ELi8ELi64ELi32EEviiiPfiiiiS0_iiS0_iiiS0__param_15
)
{
	.reg .pred 	%p<17>;
	.reg .b32 	%r<133>;
	.reg .b32 	%f<506>;
	.reg .b64 	%rd<80>;
	.reg .b64 	%fd<65>;

	ld.param.u32 	%r27, [_Z41_cwc_kern_convolutional_forward_propagateILi4ELi8ELi64ELi32EEviiiPfiiiiS0_iiS0_iiiS0__param_0];
	ld.param.u32 	%r29, [_Z41_cwc_kern_convolutional_forward_propagateILi4ELi8ELi64ELi32EEviiiPfiiiiS0_iiS0_iiiS0__param_2];
	ld.param.u64 	%rd7, [_Z41_cwc_kern_convolutional_forward_propagateILi4ELi8ELi64ELi32EEviiiPfiiiiS0_iiS0_iiiS0__param_3];
	ld.param.u32 	%r33, [_Z41_cwc_kern_convolutional_forward_propagateILi4ELi8ELi64ELi32EEviiiPfiiiiS0_iiS0_iiiS0__param_7];
	ld.param.u32 	%r35, [_Z41_cwc_kern_convolutional_forward_propagateILi4ELi8ELi64ELi32EEviiiPfiiiiS0_iiS0_iiiS0__param_10];
	ld.param.u64 	%rd9, [_Z41_cwc_kern_convolutional_forward_propagateILi4ELi8ELi64ELi32EEviiiPfiiiiS0_iiS0_iiiS0__param_11];
	ld.param.u32 	%r38, [_Z41_cwc_kern_convolutional_forward_propagateILi4ELi8ELi64ELi32EEviiiPfiiiiS0_iiS0_iiiS0__param_14];
	ld.param.u64 	%rd10, [_Z41_cwc_kern_convolutional_forward_propagateILi4ELi8ELi64ELi32EEviiiPfiiiiS0_iiS0_iiiS0__param_15];
	mov.u32 	%r39, %nctaid.x;
	mul.lo.s32 	%r40, %r39, %r33;
	shl.b32 	%r41, %r40, 11;
	mul.lo.s32 	%r42, %r35, %r29;
	mul.lo.s32 	%r43, %r42, %r38;
	setp.eq.s32 	%p1, %r41, %r43;
	@%p1 bra 	$L__BB0_2;
	mov.u64 	%rd11, $str;
	cvta.global.u64 	%rd12, %rd11;
	mov.u64 	%rd13, $str$1;
	cvta.global.u64 	%rd14, %rd13;
	mov.u64 	%rd15, __unnamed_1;
	cvta.global.u64 	%rd16, %rd15;
	{ // callseq 0, 0
	.param .b64 param0;
	st.param.b64 	[param0], %rd12;
	.param .b64 param1;
	st.param.b64 	[param1], %rd14;
	.param .b32 param2;
	st.param.b32 	[param2], 12;
	.param .b64 param3;
	st.param.b64 	[param3], %rd16;
	.param .b64 param4;
	st.param.b64 	[param4], 1;
	call.uni 
	__assertfail, 
	(
	param0, 
	param1, 
	param2, 
	param3, 
	param4
	);
	} // callseq 0
$L__BB0_2:
	ld.param.u32 	%r121, [_Z41_cwc_kern_convolutional_forward_propagateILi4ELi8ELi64ELi32EEviiiPfiiiiS0_iiS0_iiiS0__param_9];
	mov.u32 	%r44, %nctaid.y;
	setp.eq.s32 	%p2, %r44, %r121;
	@%p2 bra 	$L__BB0_4;
	mov.u64 	%rd17, $str$2;
	cvta.global.u64 	%rd18, %rd17;
	mov.u64 	%rd19, $str$1;
	cvta.global.u64 	%rd20, %rd19;
	mov.u64 	%rd21, __unnamed_1;
	cvta.global.u64 	%rd22, %rd21;
	{ // callseq 1, 0
	.param .b64 param0;
	st.param.b64 	[param0], %rd18;
	.param .b64 param1;
	st.param.b64 	[param1], %rd20;
	.param .b32 param2;
	st.param.b32 	[param2], 13;
	.param .b64 param3;
	st.param.b64 	[param3], %rd22;
	.param .b64 param4;
	st.param.b64 	[param4], 1;
	call.uni 
	__assertfail, 
	(
	param0, 
	param1, 
	param2, 
	param3, 
	param4
	);
	} // callseq 1
$L__BB0_4:
	mov.u32 	%r45, %nctaid.z;
	setp.eq.s32 	%p3, %r45, %r33;
	@%p3 bra 	$L__BB0_6;
	mov.u64 	%rd23, $str$3;
	cvta.global.u64 	%rd24, %rd23;
	mov.u64 	%rd25, $str$1;
	cvta.global.u64 	%rd26, %rd25;
	mov.u64 	%rd27, __unnamed_1;
	cvta.global.u64 	%rd28, %rd27;
	{ // callseq 2, 0
	.param .b64 param0;
	st.param.b64 	[param0], %rd24;
	.param .b64 param1;
	st.param.b64 	[param1], %rd26;
	.param .b32 param2;
	st.param.b32 	[param2], 14;
	.param .b64 param3;
	st.param.b64 	[param3], %rd28;
	.param .b64 param4;
	st.param.b64 	[param4], 1;
	call.uni 
	__assertfail, 
	(
	param0, 
	param1, 
	param2, 
	param3, 
	param4
	);
	} // callseq 2
$L__BB0_6:
	mov.u32 	%r1, %ntid.x;
	setp.eq.s32 	%p4, %r1, 16;
	@%p4 bra 	$L__BB0_8;
	mov.u64 	%rd29, $str$4;
	cvta.global.u64 	%rd30, %rd29;
	mov.u64 	%rd31, $str$1;
	cvta.global.u64 	%rd32, %rd31;
	mov.u64 	%rd33, __unnamed_1;
	cvta.global.u64 	%rd34, %rd33;
	{ // callseq 3, 0
	.param .b64 param0;
	st.param.b64 	[param0], %rd30;
	.param .b64 param1;
	st.param.b64 	[param1], %rd32;
	.param .b32 param2;
	st.param.b32 	[param2], 20;
	.param .b64 param3;
	st.param.b64 	[param3], %rd34;
	.param .b64 param4;
	st.param.b64 	[param4], 1;
	call.uni 
	__assertfail, 
	(
	param0, 
	param1, 
	param2, 
	param3, 
	param4
	);
	} // callseq 3
$L__BB0_8:
	mov.u32 	%r2, %ntid.y;
	setp.eq.s32 	%p5, %r2, 4;
	@%p5 bra 	$L__BB0_10;
	mov.u64 	%rd35, $str$5;
	cvta.global.u64 	%rd36, %rd35;
	mov.u64 	%rd37, $str$1;
	cvta.global.u64 	%rd38, %rd37;
	mov.u64 	%rd39, __unnamed_1;
	cvta.global.u64 	%rd40, %rd39;
	{ // callseq 4, 0
	.param .b64 param0;
	st.param.b64 	[param0], %rd36;
	.param .b64 param1;
	st.param.b64 	[param1], %rd38;
	.param .b32 param2;
	st.param.b32 	[param2], 21;
	.param .b64 param3;
	st.param.b64 	[param3], %rd40;
	.param .b64 param4;
	st.param.b64 	[param4], 1;
	call.uni 
	__assertfail, 
	(
	param0, 
	param1, 
	param2, 
	param3, 
	param4
	);
	} // callseq 4
$L__BB0_10:
	ld.param.u32 	%r123, [_Z41_cwc_kern_convolutional_forward_propagateILi4ELi8ELi64ELi32EEviiiPfiiiiS0_iiS0_iiiS0__param_10];
	ld.param.u32 	%r118, [_Z41_cwc_kern_convolutional_forward_propagateILi4ELi8ELi64ELi32EEviiiPfiiiiS0_iiS0_iiiS0__param_6];
	ld.param.u32 	%r114, [_Z41_cwc_kern_convolutional_forward_propagateILi4ELi8ELi64ELi32EEviiiPfiiiiS0_iiS0_iiiS0__param_5];
	ld.param.u32 	%r111, [_Z41_cwc_kern_convolutional_forward_propagateILi4ELi8ELi64ELi32EEviiiPfiiiiS0_iiS0_iiiS0__param_4];
	mov.u32 	%r3, %tid.x;
	mov.u32 	%r4, %tid.y;
	mad.lo.s32 	%r5, %r4, %r1, %r3;
	mul.lo.s32 	%r6, %r1, %r2;
	mov.u32 	%r46, %ctaid.x;
	rem.u32 	%r7, %r46, %r123;
	mov.u32 	%r47, %ctaid.y;
	shr.s32 	%r48, %r29, 31;
	shr.u32 	%r49, %r48, 26;
	add.s32 	%r50, %r29, %r49;
	shr.s32 	%r51, %r50, 6;
	mul.lo.s32 	%r52, %r123, %r51;
	div.u32 	%r53, %r46, %r52;
	mul.lo.s32 	%r54, %r53, %r52;
	sub.s32 	%r55, %r46, %r54;
	div.u32 	%r56, %r55, %r123;
	mov.u32 	%r57, %ctaid.z;
	mul.lo.s32 	%r58, %r38, %r57;
	shl.b32 	%r59, %r33, 5;
	div.u32 	%r60, %r58, %r59;
	add.s32 	%r8, %r53, %r60;
	mul.lo.s32 	%r61, %r111, %r57;
	mul.lo.s32 	%r9, %r27, %r47;
	mul.lo.s32 	%r10, %r7, %r27;
	mad.lo.s32 	%r62, %r61, %r118, %r9;
	mad.lo.s32 	%r63, %r62, %r114, %r10;
	shl.b32 	%r11, %r56, 6;
	mad.lo.s32 	%r64, %r63, %r29, %r11;
	cvta.to.global.u64 	%rd41, %rd7;
	mul.wide.u32 	%rd42, %r64, 4;
	add.s64 	%rd78, %rd41, %rd42;
	setp.gt.u32 	%p6, %r6, 63;
	@%p6 bra 	$L__BB0_13;
	mov.u64 	%rd43, $str$6;
	cvta.global.u64 	%rd44, %rd43;
	mov.u64 	%rd45, $str$1;
	cvta.global.u64 	%rd46, %rd45;
	mov.u64 	%rd47, __unnamed_1;
	cvta.global.u64 	%rd48, %rd47;
	{ // callseq 5, 0
	.param .b64 param0;
	st.param.b64 	[param0], %rd44;
	.param .b64 param1;
	st.param.b64 	[param1], %rd46;
	.param .b32 param2;
	st.param.b32 	[param2], 36;
	.param .b64 param3;
	st.param.b64 	[param3], %rd48;
	.param .b64 param4;
	st.param.b64 	[param4], 1;
	call.uni 
	__assertfail, 
	(
	param0, 
	param1, 
	param2, 
	param3, 
	param4
	);
	} // callseq 5
	setp.gt.u32 	%p7, %r6, 31;
	@%p7 bra 	$L__BB0_13;
	mov.u64 	%rd49, $str$7;
	cvta.global.u64 	%rd50, %rd49;
	cvta.global.u64 	%rd52, %rd45;
	cvta.global.u64 	%rd54, %rd47;
	{ // callseq 6, 0
	.param .b64 param0;
	st.param.b64 	[param0], %rd50;
	.param .b64 param1;
	st.param.b64 	[param1], %rd52;
	.param .b32 param2;
	st.param.b32 	[param2], 37;
	.param .b64 param3;
	st.param.b64 	[param3], %rd54;
	.param .b64 param4;
	st.param.b64 	[param4], 1;
	call.uni 
	__assertfail, 
	(
	param0, 
	param1, 
	param2, 
	param3, 
	param4
	);
	} // callseq 6
$L__BB0_13:
	setp.gt.u32 	%p8, %r5, 31;
	shl.b32 	%r65, %r5, 2;
	mov.u32 	%r66, shared;
	add.s32 	%r67, %r66, %r65;
	add.s32 	%r12, %r67, 384;
	@%p8 bra 	$L__BB0_15;
	shl.b32 	%r68, %r8, 5;
	add.s32 	%r69, %r68, %r5;
	cvta.to.global.u64 	%rd55, %rd10;
	mul.wide.s32 	%rd56, %r69, 4;
	add.s64 	%rd57, %rd55, %rd56;
	ld.global.f32 	%f225, [%rd57];
	st.shared.f32 	[%r12], %f225;
$L__BB0_15:
	ld.param.u32 	%r127, [_Z41_cwc_kern_convolutional_forward_propagateILi4ELi8ELi64ELi32EEviiiPfiiiiS0_iiS0_iiiS0__param_13];
	ld.param.u32 	%r125, [_Z41_cwc_kern_convolutional_forward_propagateILi4ELi8ELi64ELi32EEviiiPfiiiiS0_iiS0_iiiS0__param_12];
	ld.param.u32 	%r119, [_Z41_cwc_kern_convolutional_forward_propagateILi4ELi8ELi64ELi32EEviiiPfiiiiS0_iiS0_iiiS0__param_6];
	ld.param.u32 	%r115, [_Z41_cwc_kern_convolutional_forward_propagateILi4ELi8ELi64ELi32EEviiiPfiiiiS0_iiS0_iiiS0__param_5];
	ld.param.u32 	%r112, [_Z41_cwc_kern_convolutional_forward_propagateILi4ELi8ELi64ELi32EEviiiPfiiiiS0_iiS0_iiiS0__param_4];
	ld.param.u32 	%r109, [_Z41_cwc_kern_convolutional_forward_propagateILi4ELi8ELi64ELi32EEviiiPfiiiiS0_iiS0_iiiS0__param_1];
	sub.s32 	%r70, %r10, %r109;
	max.s32 	%r71, %r70, 0;
	sub.s32 	%r72, %r109, %r10;
	add.s32 	%r13, %r71, %r72;
	add.s32 	%r73, %r70, %r127;
	min.s32 	%r74, %r73, %r115;
	add.s32 	%r14, %r74, %r72;
	sub.s32 	%r75, %r9, %r109;
	max.s32 	%r76, %r75, 0;
	sub.s32 	%r77, %r109, %r9;
	add.s32 	%r15, %r76, %r77;
	add.s32 	%r78, %r125, %r75;
	min.s32 	%r79, %r78, %r112;
	add.s32 	%r16, %r79, %r77;
	shl.b32 	%r17, %r8, 5;
	setp.lt.s32 	%p9, %r119, 1;
	mov.f32 	%f410, 0f00000000;
	mov.f32 	%f411, %f410;
	mov.f32 	%f412, %f410;
	mov.f32 	%f413, %f410;
	mov.f32 	%f414, %f410;
	mov.f32 	%f415, %f410;
	mov.f32 	%f416, %f410;
	mov.f32 	%f417, %f410;
	mov.f32 	%f418, %f410;
	mov.f32 	%f419, %f410;
	mov.f32 	%f420, %f410;
	mov.f32 	%f421, %f410;
	mov.f32 	%f422, %f410;
	mov.f32 	%f423, %f410;
	mov.f32 	%f424, %f410;
	mov.f32 	%f425, %f410;
	mov.f32 	%f426, %f410;
	mov.f32 	%f427, %f410;
	mov.f32 	%f428, %f410;
	mov.f32 	%f429, %f410;
	mov.f32 	%f430, %f410;
	mov.f32 	%f431, %f410;
	mov.f32 	%f432, %f410;
	mov.f32 	%f433, %f410;
	mov.f32 	%f434, %f410;
	mov.f32 	%f435, %f410;
	mov.f32 	%f436, %f410;
	mov.f32 	%f437, %f410;
	mov.f32 	%f438, %f410;
	mov.f32 	%f439, %f410;
	mov.f32 	%f440, %f410;
	mov.f32 	%f441, %f410;
	@%p9 bra 	$L__BB0_27;
	shl.b32 	%r81, %r3, 4;
	add.s32 	%r18, %r66, %r81;
	shl.b32 	%r83, %r4, 5;
	add.s32 	%r84, %r83, %r66;
	add.s32 	%r19, %r84, 256;
	cvta.to.global.u64 	%rd58, %rd9;
	mul.wide.s32 	%rd59, %r17, 4;
	add.s64 	%rd79, %rd58, %rd59;
	mov.b32 	%r130, 0;
	mov.f32 	%f410, 0f00000000;
$L__BB0_17:
	setp.ge.s32 	%p10, %r15, %r16;
	@%p10 bra 	$L__BB0_26;
	mov.u32 	%r131, %r15;
$L__BB0_19:
	setp.ge.s32 	%p11, %r13, %r14;
	@%p11 bra 	$L__BB0_25;
	ld.param.u32 	%r116, [_Z41_cwc_kern_convolutional_forward_propagateILi4ELi8ELi64ELi32EEviiiPfiiiiS0_iiS0_iiiS0__param_5];
	ld.param.u32 	%r110, [_Z41_cwc_kern_convolutional_forward_propagateILi4ELi8ELi64ELi32EEviiiPfiiiiS0_iiS0_iiiS0__param_1];
	sub.s32 	%r85, %r131, %r110;
	mul.lo.s32 	%r86, %r85, %r116;
	sub.s32 	%r22, %r86, %r110;
	mov.u32 	%r132, %r13;
$L__BB0_21:
	setp.gt.u32 	%p12, %r5, 63;
	@%p12 bra 	$L__BB0_24;
	setp.gt.u32 	%p13, %r5, 31;
	add.s32 	%r87, %r22, %r132;
	mad.lo.s32 	%r88, %r87, %r29, %r5;
	mul.wide.s32 	%rd60, %r88, 4;
	add.s64 	%rd61, %rd78, %rd60;
	ld.global.f32 	%f228, [%rd61];
	st.shared.f32 	[%r12+-384], %f228;
	@%p13 bra 	$L__BB0_24;
	ld.param.u32 	%r128, [_Z41_cwc_kern_convolutional_forward_propagateILi4ELi8ELi64ELi32EEviiiPfiiiiS0_iiS0_iiiS0__param_13];
	mad.lo.s32 	%r89, %r131, %r128, %r132;
	mad.lo.s32 	%r90, %r89, %r38, %r5;
	mul.wide.s32 	%rd62, %r90, 4;
	add.s64 	%rd63, %rd79, %rd62;
	ld.global.f32 	%f229, [%rd63];
	st.shared.f32 	[%r12+-128], %f229;
$L__BB0_24:
	bar.sync 	0;
	ld.shared.v4.f32 	{%f230, %f231, %f232, %f233}, [%r19];
	ld.shared.v4.f32 	{%f234, %f235, %f236, %f237}, [%r18];
	fma.rn.f32 	%f441, %f234, %f230, %f441;
	fma.rn.f32 	%f440, %f235, %f230, %f440;
	fma.rn.f32 	%f439, %f236, %f230, %f439;
	fma.rn.f32 	%f438, %f237, %f230, %f438;
	fma.rn.f32 	%f437, %f234, %f231, %f437;
	fma.rn.f32 	%f436, %f235, %f231, %f436;
	fma.rn.f32 	%f435, %f236, %f231, %f435;
	fma.rn.f32 	%f434, %f237, %f231, %f434;
	fma.rn.f32 	%f433, %f234, %f232, %f433;
	fma.rn.f32 	%f432, %f235, %f232, %f432;
	fma.rn.f32 	%f431, %f236, %f232, %f431;
	fma.rn.f32 	%f430, %f237, %f232, %f430;
	fma.rn.f32 	%f429, %f234, %f233, %f429;
	fma.rn.f32 	%f428, %f235, %f233, %f428;
	fma.rn.f32 	%f427, %f236, %f233, %f427;
	fma.rn.f32 	%f426, %f237, %f233, %f426;
	ld.shared.v4.f32 	{%f238, %f239, %f240, %f241}, [%r19+16];
	fma.rn.f32 	%f425, %f234, %f238, %f425;
	fma.rn.f32 	%f424, %f235, %f238, %f424;
	fma.rn.f32 	%f423, %f236, %f238, %f423;
	fma.rn.f32 	%f422, %f237, %f238, %f422;
	fma.rn.f32 	%f421, %f234, %f239, %f421;
	fma.rn.f32 	%f420, %f235, %f239, %f420;
	fma.rn.f32 	%f419, %f236, %f239, %f419;
	fma.rn.f32 	%f418, %f237, %f239, %f418;
	fma.rn.f32 	%f417, %f234, %f240, %f417;
	fma.rn.f32 	%f416, %f235, %f240, %f416;
	fma.rn.f32 	%f415, %f236, %f240, %f415;
	fma.rn.f32 	%f414, %f237, %f240, %f414;
	fma.rn.f32 	%f413, %f234, %f241, %f413;
	fma.rn.f32 	%f412, %f235, %f241, %f412;
	fma.rn.f32 	%f411, %f236, %f241, %f411;
	fma.rn.f32 	%f410, %f237, %f241, %f410;
	bar.sync 	0;
	add.s32 	%r132, %r132, 1;
	setp.lt.s32 	%p14, %r132, %r14;
	@%p14 bra 	$L__BB0_21;
$L__BB0_25:
	add.s32 	%r131, %r131, 1;
	setp.ne.s32 	%p15, %r131, %r16;
	@%p15 bra 	$L__BB0_19;
$L__BB0_26:
	ld.param.u32 	%r129, [_Z41_cwc_kern_convolutional_forward_propagateILi4ELi8ELi64ELi32EEviiiPfiiiiS0_iiS0_iiiS0__param_13];
	ld.param.u32 	%r126, [_Z41_cwc_kern_convolutional_forward_propagateILi4ELi8ELi64ELi32EEviiiPfiiiiS0_iiS0_iiiS0__param_12];
	ld.param.u32 	%r120, [_Z41_cwc_kern_convolutional_forward_propagateILi4ELi8ELi64ELi32EEviiiPfiiiiS0_iiS0_iiiS0__param_6];
	ld.param.u32 	%r117, [_Z41_cwc_kern_convolutional_forward_propagateILi4ELi8ELi64ELi32EEviiiPfiiiiS0_iiS0_iiiS0__param_5];
	ld.param.u32 	%r113, [_Z41_cwc_kern_convolutional_forward_propagateILi4ELi8ELi64ELi32EEviiiPfiiiiS0_iiS0_iiiS0__param_4];
	mul.lo.s32 	%r91, %r129, %r126;
	mul.lo.s32 	%r92, %r91, %r38;
	mul.lo.s32 	%r93, %r113, %r29;
	mul.lo.s32 	%r94, %r93, %r117;
	mul.wide.s32 	%rd64, %r94, 4;
	add.s64 	%rd78, %rd78, %rd64;
	mul.wide.s32 	%rd65, %r92, 4;
	add.s64 	%rd79, %rd79, %rd65;
	add.s32 	%r130, %r130, 1;
	setp.ne.s32 	%p16, %r130, %r120;
	@%p16 bra 	$L__BB0_17;
$L__BB0_27:
	ld.param.u32 	%r124, [_Z41_cwc_kern_convolutional_forward_propagateILi4ELi8ELi64ELi32EEviiiPfiiiiS0_iiS0_iiiS0__param_10];
	ld.param.u32 	%r122, [_Z41_cwc_kern_convolutional_forward_propagateILi4ELi8ELi64ELi32EEviiiPfiiiiS0_iiS0_iiiS0__param_9];
	ld.param.u64 	%rd77, [_Z41_cwc_kern_convolutional_forward_propagateILi4ELi8ELi64ELi32EEviiiPfiiiiS0_iiS0_iiiS0__param_8];
	cvta.to.global.u64 	%rd66, %rd77;
	mul.lo.s32 	%r95, %r124, %r29;
	mul.lo.s32 	%r96, %r95, %r122;
	mov.u32 	%r97, %tid.y;
	shl.b32 	%r98, %r97, 3;
	add.s32 	%r99, %r17, %r98;
	mov.u32 	%r100, %ctaid.y;
	mad.lo.s32 	%r101, %r124, %r100, %r7;
	shl.b32 	%r102, %r3, 2;
	mad.lo.s32 	%r103, %r101, %r29, %r102;
	add.s32 	%r104, %r103, %r11;
	mad.lo.s32 	%r105, %r99, %r96, %r104;
	mul.wide.u32 	%rd67, %r105, 4;
	add.s64 	%rd68, %rd66, %rd67;
	shl.b32 	%r106, %r97, 5;
	mov.u32 	%r107, shared;
	add.s32 	%r108, %r107, %r106;
	ld.shared.v4.f32 	{%f242, %f243, %f244, %f245}, [%r108+384];
	add.f32 	%f246, %f242, %f441;
	cvt.f64.f32 	%fd1, %f246;
	max.f64 	%fd2, %fd1, 0d0000000000000000;
	cvt.rn.f32.f64 	%f247, %fd2;
	st.global.f32 	[%rd68], %f247;
	add.f32 	%f248, %f242, %f440;
	cvt.f64.f32 	%fd3, %f248;
	max.f64 	%fd4, %fd3, 0d0000000000000000;
	cvt.rn.f32.f64 	%f249, %fd4;
	st.global.f32 	[%rd68+4], %f249;
	add.f32 	%f250, %f242, %f439;
	cvt.f64.f32 	%fd5, %f250;
	max.f64 	%fd6, %fd5, 0d0000000000000000;
	cvt.rn.f32.f64 	%f251, %fd6;
	st.global.f32 	[%rd68+8], %f251;
	add.f32 	%f252, %f242, %f438;
	cvt.f64.f32 	%fd7, %f252;
	max.f64 	%fd8, %fd7, 0d0000000000000000;
	cvt.rn.f32.f64 	%f253, %fd8;
	st.global.f32 	[%rd68+12], %f253;
	mul.wide.s32 	%rd69, %r96, 4;
	add.s64 	%rd70, %rd68, %rd69;
	add.f32 	%f254, %f243, %f437;
	cvt.f64.f32 	%fd9, %f254;
	max.f64 	%fd10, %fd9, 0d0000000000000000;
	cvt.rn.f32.f64 	%f255, %fd10;
	st.global.f32 	[%rd70], %f255;
	add.f32 	%f256, %f243, %f436;
	cvt.f64.f32 	%fd11, %f256;
	max.f64 	%fd12, %fd11, 0d0000000000000000;
	cvt.rn.f32.f64 	%f257, %fd12;
	st.global.f32 	[%rd70+4], %f257;
	add.f32 	%f258, %f243, %f435;
	cvt.f64.f32 	%fd13, %f258;
	max.f64 	%fd14, %fd13, 0d0000000000000000;
	cvt.rn.f32.f64 	%f259, %fd14;
	st.global.f32 	[%rd70+8], %f259;
	add.f32 	%f260, %f243, %f434;
	cvt.f64.f32 	%fd15, %f260;
	max.f64 	%fd16, %fd15, 0d0000000000000000;
	cvt.rn.f32.f64 	%f261, %fd16;
	st.global.f32 	[%rd70+12], %f261;
	add.s64 	%rd71, %rd70, %rd69;
	add.f32 	%f262, %f244, %f433;
	cvt.f64.f32 	%fd17, %f262;
	max.f64 	%fd18, %fd17, 0d0000000000000000;
	cvt.rn.f32.f64 	%f263, %fd18;
	st.global.f32 	[%rd71], %f263;
	add.f32 	%f264, %f244, %f432;
	cvt.f64.f32 	%fd19, %f264;
	max.f64 	%fd20, %fd19, 0d0000000000000000;
	cvt.rn.f32.f64 	%f265, %fd20;
	st.global.f32 	[%rd71+4], %f265;
	add.f32 	%f266, %f244, %f431;
	cvt.f64.f32 	%fd21, %f266;
	max.f64 	%fd22, %fd21, 0d0000000000000000;
	cvt.rn.f32.f64 	%f267, %fd22;
	st.global.f32 	[%rd71+8], %f267;
	add.f32 	%f268, %f244, %f430;
	cvt.f64.f32 	%fd23, %f268;
	max.f64 	%fd24, %fd23, 0d0000000000000000;
	cvt.rn.f32.f64 	%f269, %fd24;
	st.global.f32 	[%rd71+12], %f269;
	add.s64 	%rd72, %rd71, %rd69;
	add.f32 	%f270, %f245, %f429;
	cvt.f64.f32 	%fd25, %f270;
	max.f64 	%fd26, %fd25, 0d0000000000000000;
	cvt.rn.f32.f64 	%f271, %fd26;
	st.global.f32 	[%rd72], %f271;
	add.f32 	%f272, %f245, %f428;
	cvt.f64.f32 	%fd27, %f272;
	max.f64 	%fd28, %fd27, 0d0000000000000000;
	cvt.rn.f32.f64 	%f273, %fd28;
	st.global.f32 	[%rd72+4], %f273;
	add.f32 	%f274, %f245, %f427;
	cvt.f64.f32 	%fd29, %f274;
	max.f64 	%fd30, %fd29, 0d0000000000000000;
	cvt.rn.f32.f64 	%f275, %fd30;
	st.global.f32 	[%rd72+8], %f275;
	add.f32 	%f276, %f245, %f426;
	cvt.f64.f32 	%fd31, %f276;
	max.f64 	%fd32, %fd31, 0d0000000000000000;
	cvt.rn.f32.f64 	%f277, %fd32;
	st.global.f32 	[%rd72+12], %f277;
	add.s64 	%rd73, %rd72, %rd69;
	ld.shared.v4.f32 	{%f278, %f279, %f280, %f281}, [%r108+400];
	add.f32 	%f282, %f278, %f425;
	cvt.f64.f32 	%fd33, %f282;
	max.f64 	%fd34, %fd33, 0d0000000000000000;
	cvt.rn.f32.f64 	%f283, %fd34;
	st.global.f32 	[%rd73], %f283;
	add.f32 	%f284, %f278, %f424;
	cvt.f64.f32 	%fd35, %f284;
	max.f64 	%fd36, %fd35, 0d0000000000000000;
	cvt.rn.f32.f64 	%f285, %fd36;
	st.global.f32 	[%rd73+4], %f285;
	add.f32 	%f286, %f278, %f423;
	cvt.f64.f32 	%fd37, %f286;
	max.f64 	%fd38, %fd37, 0d0000000000000000;
	cvt.rn.f32.f64 	%f287, %fd38;
	st.global.f32 	[%rd73+8], %f287;
	add.f32 	%f288, %f278, %f422;
	cvt.f64.f32 	%fd39, %f288;
	max.f64 	%fd40, %fd39, 0d0000000000000000;
	cvt.rn.f32.f64 	%f289, %fd40;
	st.global.f32 	[%rd73+12], %f289;
	add.s64 	%rd74, %rd73, %rd69;
	add.f32 	%f290, %f279, %f421;
	cvt.f64.f32 	%fd41, %f290;
	max.f64 	%fd42, %fd41, 0d0000000000000000;
	cvt.rn.f32.f64 	%f291, %fd42;
	st.global.f32 	[%rd74], %f291;
	add.f32 	%f292, %f279, %f420;
	cvt.f64.f32 	%fd43, %f292;
	max.f64 	%fd44, %fd43, 0d0000000000000000;
	cvt.rn.f32.f64 	%f293, %fd44;
	st.global.f32 	[%rd74+4], %f293;
	add.f32 	%f294, %f279, %f419;
	cvt.f64.f32 	%fd45, %f294;
	max.f64 	%fd46, %fd45, 0d0000000000000000;
	cvt.rn.f32.f64 	%f295, %fd46;
	st.global.f32 	[%rd74+8], %f295;
	add.f32 	%f296, %f279, %f418;
	cvt.f64.f32 	%fd47, %f296;
	max.f64 	%fd48, %fd47, 0d0000000000000000;
	cvt.rn.f32.f64 	%f297, %fd48;
	st.global.f32 	[%rd74+12], %f297;
	add.s64 	%rd75, %rd74, %rd69;
	add.f32 	%f298, %f280, %f417;
	cvt.f64.f32 	%fd49, %f298;
	max.f64 	%fd50, %fd49, 0d0000000000000000;
	cvt.rn.f32.f64 	%f299, %fd50;
	st.global.f32 	[%rd75], %f299;
	add.f32 	%f300, %f280, %f416;
	cvt.f64.f32 	%fd51, %f300;
	max.f64 	%fd52, %fd51, 0d0000000000000000;
	cvt.rn.f32.f64 	%f301, %fd52;
	st.global.f32 	[%rd75+4], %f301;
	add.f32 	%f302, %f280, %f415;
	cvt.f64.f32 	%fd53, %f302;
	max.f64 	%fd54, %fd53, 0d0000000000000000;
	cvt.rn.f32.f64 	%f303, %fd54;
	st.global.f32 	[%rd75+8], %f303;
	add.f32 	%f304, %f280, %f414;
	cvt.f64.f32 	%fd55, %f304;
	max.f64 	%fd56, %fd55, 0d0000000000000000;
	cvt.rn.f32.f64 	%f305, %fd56;
	st.global.f32 	[%rd75+12], %f305;
	add.s64 	%rd76, %rd75, %rd69;
	add.f32 	%f306, %f281, %f413;
	cvt.f64.f32 	%fd57, %f306;
	max.f64 	%fd58, %fd57, 0d0000000000000000;
	cvt.rn.f32.f64 	%f307, %fd58;
	st.global.f32 	[%rd76], %f307;
	add.f32 	%f308, %f281, %f412;
	cvt.f64.f32 	%fd59, %f308;
	max.f64 	%fd60, %fd59, 0d0000000000000000;
	cvt.rn.f32.f64 	%f309, %fd60;
	st.global.f32 	[%rd76+4], %f309;
	add.f32 	%f310, %f281, %f411;
	cvt.f64.f32 	%fd61, %f310;
	max.f64 	%fd62, %fd61, 0d0000000000000000;
	cvt.rn.f32.f64 	%f311, %fd62;
	st.global.f32 	[%rd76+8], %f311;
	add.f32 	%f312, %f281, %f410;
	cvt.f64.f32 	%fd63, %f312;
	max.f64 	%fd64, %fd63, 0d0000000000000000;
	cvt.rn.f32.f64 	%f313, %fd64;
	st.global.f32 	[%rd76+12], %f313;
	ret;

}


// ===== COMPILED SASS (sm_100) =====

	.target	sm_100

	.elftype	@"ET_EXEC"


//--------------------- .note.nv.tkinfo           --------------------------
	.section	.note.nv.tkinfo,"",@"SHT_NOTE"
	.sectionflags	@"SHF_NOTE_NV_TKINFO"
	.tkinfo
        /*0018*/ 	.word	0x00000002
        /*0030*/ 	.string	""
        /*0030*/ 	.string	"ptxas"
        /*0030*/ 	.string	"Cuda compilation tools, release 13.0, V13.0.88"
        /*0030*/ 	.string	"Build cuda_13.0.r13.0/compiler.36424714_0"
        /*0030*/ 	.string	"-arch sm_100 -m 64 "



//--------------------- .note.nv.cuinfo           --------------------------
	.section	.note.nv.cuinfo,"",@"SHT_NOTE"
	.sectionflags	@"SHF_NOTE_NV_CUINFO"
        /*0018*/ 	.short	0x0002
        /*001a*/ 	.short	0x0064
        /*001c*/ 	.short	0x0082
	.zero		2


//--------------------- .nv.info                  --------------------------
	.section	.nv.info,"",@"SHT_CUDA_INFO"
	.align	4


	//----- nvinfo : EIATTR_REGCOUNT
	.align		4
        /*0000*/ 	.byte	0x04, 0x2f
        /*0002*/ 	.short	(.L_10 - .L_9)
	.align		4
.L_9:
        /*0004*/ 	.word	index@(_Z41_cwc_kern_convolutional_forward_propagateILi4ELi8ELi64ELi32EEviiiPfiiiiS0_iiS0_iiiS0_)
        /*0008*/ 	.word	0x00000040


	//----- nvinfo : EIATTR_FRAME_SIZE
	.align		4
.L_10:
        /*000c*/ 	.byte	0x04, 0x11
        /*000e*/ 	.short	(.L_12 - .L_11)
	.align		4
.L_11:
        /*0010*/ 	.word	index@(_Z41_cwc_kern_convolutional_forward_propagateILi4ELi8ELi64ELi32EEviiiPfiiiiS0_iiS0_iiiS0_)
        /*0014*/ 	.word	0x00000000


	//----- nvinfo : EIATTR_MIN_STACK_SIZE
	.align		4
.L_12:
        /*0018*/ 	.byte	0x04, 0x12
        /*001a*/ 	.short	(.L_14 - .L_13)
	.align		4
.L_13:
        /*001c*/ 	.word	index@(_Z41_cwc_kern_convolutional_forward_propagateILi4ELi8ELi64ELi32EEviiiPfiiiiS0_iiS0_iiiS0_)
        /*0020*/ 	.word	0x00000000
.L_14:


//--------------------- .nv.compat                --------------------------
	.section	.nv.compat,"",@"SHT_CUDA_COMPAT_INFO"
	.align	4
        /*0000*/ 	.byte	0x02, 0x09, 0x00, 0x00, 0x02, 0x02, 0x01, 0x00, 0x02, 0x05, 0x05, 0x00, 0x03, 0x07, 0x01, 0x01
        /*0010*/ 	.byte	0x02, 0x03, 0x00, 0x00, 0x02, 0x06, 0x01, 0x00, 0x04, 0x0b, 0x08, 0x00, 0x01, 0x00, 0x00, 0x00
        /*0020*/ 	.byte	0x00, 0x00, 0x00, 0x00


//--------------------- .nv.info._Z41_cwc_kern_convolutional_forward_propagateILi4ELi8ELi64ELi32EEviiiPfiiiiS0_iiS0_iiiS0_ --------------------------
	.section	.nv.info._Z41_cwc_kern_convolutional_forward_propagateILi4ELi8ELi64ELi32EEviiiPfiiiiS0_iiS0_iiiS0_,"",@"SHT_CUDA_INFO"
	.sectionflags	@""
	.align	4


	//----- nvinfo : EIATTR_CUDA_API_VERSION
	.align		4
        /*0000*/ 	.byte	0x04, 0x37
        /*0002*/ 	.short	(.L_16 - .L_15)
.L_15:
        /*0004*/ 	.word	0x00000082


	//----- nvinfo : EIATTR_KPARAM_INFO
	.align		4
.L_16:
        /*0008*/ 	.byte	0x04, 0x17
        /*000a*/ 	.short	(.L_18 - .L_17)
.L_17:
        /*000c*/ 	.word	0x00000000
        /*0010*/ 	.short	0x000f
        /*0012*/ 	.short	0x0050
        /*0014*/ 	.byte	0x00, 0xf5, 0x21, 0x00


	//----- nvinfo : EIATTR_KPARAM_INFO
	.align		4
.L_18:
        /*0018*/ 	.byte	0x04, 0x17
        /*001a*/ 	.short	(.L_20 - .L_19)
.L_19:
        /*001c*/ 	.word	0x00000000
        /*0020*/ 	.short	0x000e
        /*0022*/ 	.short	0x0048
        /*0024*/ 	.byte	0x00, 0xf0, 0x11, 0x00


	//----- nvinfo : EIATTR_KPARAM_INFO
	.align		4
.L_20:
        /*0028*/ 	.byte	0x04, 0x17
        /*002a*/ 	.short	(.L_22 - .L_21)
.L_21:
        /*002c*/ 	.word	0x00000000
        /*0030*/ 	.short	0x000d
        /*0032*/ 	.short	0x0044
        /*0034*/ 	.byte	0x00, 0xf0, 0x11, 0x00


	//----- nvinfo : EIATTR_KPARAM_INFO
	.align		4
.L_22:
        /*0038*/ 	.byte	0x04, 0x17
        /*003a*/ 	.short	(.L_24 - .L_23)
.L_23:
        /*003c*/ 	.word	0x00000000
        /*0040*/ 	.short	0x000c
        /*0042*/ 	.short	0x0040
        /*0044*/ 	.byte	0x00, 0xf0, 0x11, 0x00


	//----- nvinfo : EIATTR_KPARAM_INFO
	.align		4
.L_24:
        /*0048*/ 	.byte	0x04, 0x17
        /*004a*/ 	.short	(.L_26 - .L_25)
.L_25:
        /*004c*/ 	.word	0x00000000
        /*0050*/ 	.short	0x000b
        /*0052*/ 	.short	0x0038
        /*0054*/ 	.byte	0x00, 0xf5, 0x21, 0x00


	//----- nvinfo : EIATTR_KPARAM_INFO
	.align		4
.L_26:
        /*0058*/ 	.byte	0x04, 0x17
        /*005a*/ 	.short	(.L_28 - .L_27)
.L_27:
        /*005c*/ 	.word	0x00000000
        /*0060*/ 	.short	0x000a
        /*0062*/ 	.short	0x0034
        /*0064*/ 	.byte	0x00, 0xf0, 0x11, 0x00


	//----- nvinfo : EIATTR_KPARAM_INFO
	.align		4
.L_28:
        /*0068*/ 	.byte	0x04, 0x17
        /*006a*/ 	.short	(.L_30 - .L_29)
.L_29:
        /*006c*/ 	.word	0x00000000
        /*0070*/ 	.short	0x0009
        /*0072*/ 	.short	0x0030
        /*0074*/ 	.byte	0x00, 0xf0, 0x11, 0x00


	//----- nvinfo : EIATTR_KPARAM_INFO
	.align		4
.L_30:
        /*0078*/ 	.byte	0x04, 0x17
        /*007a*/ 	.short	(.L_32 - .L_31)
.L_31:
        /*007c*/ 	.word	0x00000000
        /*0080*/ 	.short	0x0008
        /*0082*/ 	.short	0x0028
        /*0084*/ 	.byte	0x00, 0xf5, 0x21, 0x00


	//----- nvinfo : EIATTR_KPARAM_INFO
	.align		4
.L_32:
        /*0088*/ 	.byte	0x04, 0x17
        /*008a*/ 	.short	(.L_34 - .L_33)
.L_33:
        /*008c*/ 	.word	0x00000000
        /*0090*/ 	.short	0x0007
        /*0092*/ 	.short	0x0024
        /*0094*/ 	.byte	0x00, 0xf0, 0x11, 0x00


	//----- nvinfo : EIATTR_KPARAM_INFO
	.align		4
.L_34:
        /*0098*/ 	.byte	0x04, 0x17
        /*009a*/ 	.short	(.L_36 - .L_35)
.L_35:
        /*009c*/ 	.word	0x00000000
        /*00a0*/ 	.short	0x0006
        /*00a2*/ 	.short	0x0020
        /*00a4*/ 	.byte	0x00, 0xf0, 0x11, 0x00


	//----- nvinfo : EIATTR_KPARAM_INFO
	.align		4
.L_36:
        /*00a8*/ 	.byte	0x04, 0x17
        /*00aa*/ 	.short	(.L_38 - .L_37)
.L_37:
        /*00ac*/ 	.word	0x00000000
        /*00b0*/ 	.short	0x0005
        /*00b2*/ 	.short	0x001c
        /*00b4*/ 	.byte	0x00, 0xf0, 0x11, 0x00


	//----- nvinfo : EIATTR_KPARAM_INFO
	.align		4
.L_38:
        /*00b8*/ 	.byte	0x04, 0x17
        /*00ba*/ 	.short	(.L_40 - .L_39)
.L_39:
        /*00bc*/ 	.word	0x00000000
        /*00c0*/ 	.short	0x0004
        /*00c2*/ 	.short	0x0018
        /*00c4*/ 	.byte	0x00, 0xf0, 0x11, 0x00


	//----- nvinfo : EIATTR_KPARAM_INFO
	.align		4
.L_40:
        /*00c8*/ 	.byte	0x04, 0x17
        /*00ca*/ 	.short	(.L_42 - .L_41)
.L_41:
        /*00cc*/ 	.word	0x00000000
        /*00d0*/ 	.short	0x0003
        /*00d2*/ 	.short	0x0010
        /*00d4*/ 	.byte	0x00, 0xf5, 0x21, 0x00


	//----- nvinfo : EIATTR_KPARAM_INFO
	.align		4
.L_42:
        /*00d8*/ 	.byte	0x04, 0x17
        /*00da*/ 	.short	(.L_44 - .L_43)
.L_43:
        /*00dc*/ 	.word	0x00000000
        /*00e0*/ 	.short	0x0002
        /*00e2*/ 	.short	0x0008
        /*00e4*/ 	.byte	0x00, 0xf0, 0x11, 0x00


	//----- nvinfo : EIATTR_KPARAM_INFO
	.align		4
.L_44:
        /*00e8*/ 	.byte	0x04, 0x17
        /*00ea*/ 	.short	(.L_46 - .L_45)
.L_45:
        /*00ec*/ 	.word	0x00000000
        /*00f0*/ 	.short	0x0001
        /*00f2*/ 	.short	0x0004
        /*00f4*/ 	.byte	0x00, 0xf0, 0x11, 0x00


	//----- nvinfo : EIATTR_KPARAM_INFO
	.align		4
.L_46:
        /*00f8*/ 	.byte	0x04, 0x17
        /*00fa*/ 	.short	(.L_48 - .L_47)
.L_47:
        /*00fc*/ 	.word	0x00000000
        /*0100*/ 	.short	0x0000
        /*0102*/ 	.short	0x0000
        /*0104*/ 	.byte	0x00, 0xf0, 0x11, 0x00


	//----- nvinfo : EIATTR_SPARSE_MMA_MASK
	.align		4
.L_48:
        /*0108*/ 	.byte	0x03, 0x50
        /*010a*/ 	.short	0x0000


	//----- nvinfo : EIATTR_MAXREG_COUNT
	.align		4
        /*010c*/ 	.byte	0x03, 0x1b
        /*010e*/ 	.short	0x00ff


	//----- nvinfo : EIATTR_NUM_BARRIERS
	.align		4
        /*0110*/ 	.byte	0x02, 0x4c
        /*0112*/ 	.byte	0x01
	.zero		1


	//----- nvinfo : EIATTR_EXTERNS
	.align		4
        /*0114*/ 	.byte	0x04, 0x0f
        /*0116*/ 	.short	(.L_50 - .L_49)


	//   ....[0]....
	.align		4
.L_49:
        /*0118*/ 	.word	index@(__assertfail)


	//----- nvinfo : EIATTR_MERCURY_ISA_VERSION
	.align		4
.L_50:
        /*011c*/ 	.byte	0x03, 0x5f
        /*011e*/ 	.short	0x0101


	//----- nvinfo : EIATTR_VRC_CTA_INIT_COUNT
	.align		4
        /*0120*/ 	.byte	0x02, 0x4a
	.zero		1
	.zero		1


	//----- nvinfo : EIATTR_SYSCALL_OFFSETS
	.align		4
        /*0124*/ 	.byte	0x04, 0x46
        /*0126*/ 	.short	(.L_52 - .L_51)


	//   ....[0]....
.L_51:
        /*0128*/ 	.word	0x000001b0


	//   ....[1]....
        /*012c*/ 	.word	0x000002f0


	//   ....[2]....
        /*0130*/ 	.word	0x00000430


	//   ....[3]....
        /*0134*/ 	.word	0x00000560


	//   ....[4]....
        /*0138*/ 	.word	0x00000690


	//   ....[5]....
        /*013c*/ 	.word	0x00000d90


	//   ....[6]....
        /*0140*/ 	.word	0x00000ea0


	//----- nvinfo : EIATTR_EXIT_INSTR_OFFSETS
	.align		4
.L_52:
        /*0144*/ 	.byte	0x04, 0x1c
        /*0146*/ 	.short	(.L_54 - .L_53)


	//   ....[0]....
.L_53:
        /*0148*/ 	.word	0x000035d0


	//----- nvinfo : EIATTR_CRS_STACK_SIZE
	.align		4
.L_54:
        /*014c*/ 	.byte	0x04, 0x1e
        /*014e*/ 	.short	(.L_56 - .L_55)
.L_55:
        /*0150*/ 	.word	0x00000000


	//----- nvinfo : EIATTR_CBANK_PARAM_SIZE
	.align		4
.L_56:
        /*0154*/ 	.byte	0x03, 0x19
        /*0156*/ 	.short	0x0058


	//----- nvinfo : EIATTR_PARAM_CBANK
	.align		4
        /*0158*/ 	.byte	0x04, 0x0a
        /*015a*/ 	.short	(.L_58 - .L_57)
	.align		4
.L_57:
        /*015c*/ 	.word	index@(.nv.constant0._Z41_cwc_kern_convolutional_forward_propagateILi4ELi8ELi64ELi32EEviiiPfiiiiS0_iiS0_iiiS0_)
        /*0160*/ 	.short	0x0380
        /*0162*/ 	.short	0x0058


	//----- nvinfo : EIATTR_SW_WAR
	.align		4
.L_58:
        /*0164*/ 	.byte	0x04, 0x36
        /*0166*/ 	.short	(.L_60 - .L_59)
.L_59:
        /*0168*/ 	.word	0x00000008
.L_60:


//--------------------- .nv.callgraph             --------------------------
	.section	.nv.callgraph,"",@"SHT_CUDA_CALLGRAPH"
	.align	4
	.sectionentsize	8
	.align		4
        /*0000*/ 	.word	0x00000000
	.align		4
        /*0004*/ 	.word	0xffffffff
	.align		4
        /*0008*/ 	.word	index@(_Z41_cwc_kern_convolutional_forward_propagateILi4ELi8ELi64ELi32EEviiiPfiiiiS0_iiS0_iiiS0_)
	.align		4
        /*000c*/ 	.word	index@(__assertfail)
	.align		4
        /*0010*/ 	.word	0x00000000
	.align		4
        /*0014*/ 	.word	0xfffffffe
	.align		4
        /*0018*/ 	.word	0x00000000
	.align		4
        /*001c*/ 	.word	0xfffffffd
	.align		4
        /*0020*/ 	.word	0x00000000
	.align		4
        /*0024*/ 	.word	0xfffffffc


//--------------------- .nv.constant4             --------------------------
	.section	.nv.constant4,"a",@progbits
	.align	8
	.align		8
.nv.constant4:
        /*0000*/ 	.dword	__assertfail
	.align		8
        /*0008*/ 	.dword	__unnamed_1
	.align		8
        /*0010*/ 	.dword	$str
	.align		8
        /*0018*/ 	.dword	$str$1
	.align		8
        /*0020*/ 	.dword	$str$2
	.align		8
        /*0028*/ 	.dword	$str$3
	.align		8
        /*0030*/ 	.dword	$str$4
	.align		8
        /*0038*/ 	.dword	$str$5
	.align		8
        /*0040*/ 	.dword	$str$6
	.align		8
        /*0048*/ 	.dword	$str$7


//--------------------- .text._Z41_cwc_kern_convolutional_forward_propagateILi4ELi8ELi64ELi32EEviiiPfiiiiS0_iiS0_iiiS0_ --------------------------
	.section	.text._Z41_cwc_kern_convolutional_forward_propagateILi4ELi8ELi64ELi32EEviiiPfiiiiS0_iiS0_iiiS0_,"ax",@progbits
	.align	128
.text._Z41_cwc_kern_convolutional_forward_propagateILi4ELi8ELi64ELi32EEviiiPfiiiiS0_iiS0_iiiS0_:
        .type           _Z41_cwc_kern_convolutional_forward_propagateILi4ELi8ELi64ELi32EEviiiPfiiiiS0_iiS0_iiiS0_,@function
        .size           _Z41_cwc_kern_convolutional_forward_propagateILi4ELi8ELi64ELi32EEviiiPfiiiiS0_iiS0_iiiS0_,(.L_x_15 - _Z41_cwc_kern_convolutional_forward_propagateILi4ELi8ELi64ELi32EEviiiPfiiiiS0_iiS0_iiiS0_)
        .other          _Z41_cwc_kern_convolutional_forward_propagateILi4ELi8ELi64ELi32EEviiiPfiiiiS0_iiS0_iiiS0_,@"STO_CUDA_ENTRY STV_DEFAULT"
_Z41_cwc_kern_convolutional_forward_propagateILi4ELi8ELi64ELi32EEviiiPfiiiiS0_iiS0_iiiS0_:
[----:B------:R-:W0:Y:S01]  /*0000*/  LDC R1, c[0x0][0x37c] ;  /* 0x0000df00ff017b82 */ /* 0x000e220000000800 */
[----:B------:R-:W1:Y:S01]  /*0010*/  LDCU UR4, c[0x0][0x370] ;  /* 0x00006e00ff0477ac */ /* 0x000e620008000800 */
[----:B------:R-:W1:Y:S01]  /*0020*/  LDCU UR5, c[0x0][0x3a4] ;  /* 0x00007480ff0577ac */ /* 0x000e620008000800 */
[----:B------:R-:W2:Y:S01]  /*0030*/  LDCU UR6, c[0x0][0x3b4] ;  /* 0x00007680ff0677ac */ /* 0x000ea20008000800 */
[----:B------:R-:W2:Y:S01]  /*0040*/  LDCU UR7, c[0x0][0x388] ;  /* 0x00007100ff0777ac */ /* 0x000ea20008000800 */
[----:B------:R-:W3:Y:S01]  /*0050*/  LDCU UR8, c[0x0][0x3c8] ;  /* 0x00007900ff0877ac */ /* 0x000ee20008000800 */
[----:B-1----:R-:W-:-:S04]  /*0060*/  UIMAD UR4, UR4, UR5, URZ ;  /* 0x00000005040472a4 */ /* 0x002fc8000f8e02ff */
[----:B------:R-:W-:Y:S02]  /*0070*/  USHF.L.U32 UR4, UR4, 0xb, URZ ;  /* 0x0000000b04047899 */ /* 0x000fe400080006ff */
[----:B--2---:R-:W-:-:S04]  /*0080*/  UIMAD UR5, UR6, UR7, URZ ;  /* 0x00000007060572a4 */ /* 0x004fc8000f8e02ff */
[----:B---3--:R-:W-:-:S04]  /*0090*/  UIMAD UR5, UR5, UR8, URZ ;  /* 0x00000008050572a4 */ /* 0x008fc8000f8e02ff */
[----:B------:R-:W-:-:S09]  /*00a0*/  UISETP.NE.AND UP0, UPT, UR4, UR5, UPT ;  /* 0x000000050400728c */ /* 0x000fd2000bf05270 */
[----:B------:R-:W-:Y:S05]  /*00b0*/  BRA.U !UP0, `(.L_x_0) ;  /* 0x0000000108407547 */ /* 0x000fea000b800000 */
[----:B------:R-:W-:Y:S01]  /*00c0*/  MOV R0, 0x0 ;  /* 0x0000000000007802 */ /* 0x000fe20000000f00 */
[----:B------:R-:W1:Y:S01]  /*00d0*/  LDCU.64 UR4, c[0x4][0x10] ;  /* 0x01000200ff0477ac */ /* 0x000e620008000a00 */
[----:B------:R-:W-:Y:S02]  /*00e0*/  HFMA2 R12, -RZ, RZ, 0, 5.9604644775390625e-08 ;  /* 0x00000001ff0c7431 */ /* 0x000fe400000001ff */
[----:B------:R-:W-:Y:S01]  /*00f0*/  IMAD.MOV.U32 R8, RZ, RZ, 0xc ;  /* 0x0000000cff087424 */ /* 0x000fe200078e00ff */
[----:B------:R2:W3:Y:S01]  /*0100*/  LDC.64 R2, c[0x4][R0] ;  /* 0x0100000000027b82 */ /* 0x0004e20000000a00 */
[----:B------:R-:W4:Y:S01]  /*0110*/  LDCU.64 UR6, c[0x4][0x18] ;  /* 0x01000300ff0677ac */ /* 0x000f220008000a00 */
[----:B------:R-:W-:Y:S01]  /*0120*/  IMAD.MOV.U32 R13, RZ, RZ, RZ ;  /* 0x000000ffff0d7224 */ /* 0x000fe200078e00ff */
[----:B------:R-:W5:Y:S01]  /*0130*/  LDCU.64 UR8, c[0x4][0x8] ;  /* 0x01000100ff0877ac */ /* 0x000f620008000a00 */
[----:B-1----:R-:W-:Y:S02]  /*0140*/  IMAD.U32 R4, RZ, RZ, UR4 ;  /* 0x00000004ff047e24 */ /* 0x002fe4000f8e00ff */
[----:B------:R-:W-:-:S02]  /*0150*/  IMAD.U32 R5, RZ, RZ, UR5 ;  /* 0x00000005ff057e24 */ /* 0x000fc4000f8e00ff */
[----:B----4-:R-:W-:Y:S01]  /*0160*/  IMAD.U32 R6, RZ, RZ, UR6 ;  /* 0x00000006ff067e24 */ /* 0x010fe2000f8e00ff */
[----:B------:R-:W-:Y:S01]  /*0170*/  MOV R7, UR7 ;  /* 0x0000000700077c02 */ /* 0x000fe20008000f00 */
[----:B-----5:R-:W-:Y:S02]  /*0180*/  IMAD.U32 R10, RZ, RZ, UR8 ;  /* 0x00000008ff0a7e24 */ /* 0x020fe4000f8e00ff */
[----:B--2---:R-:W-:-:S07]  /*0190*/  IMAD.U32 R11, RZ, RZ, UR9 ;  /* 0x00000009ff0b7e24 */ /* 0x004fce000f8e00ff */
[----:B------:R-:W-:-:S07]  /*01a0*/  LEPC R20, `(.L_x_0) ;  /* 0x000000001014794e */ /* 0x000fce0000000000 */
[----:B0--3--:R-:W-:Y:S05]  /*01b0*/  CALL.ABS.NOINC R2 ;  /* 0x0000000002007343 */ /* 0x009fea0003c00000 */
.L_x_0:
[----:B------:R-:W1:Y:S01]  /*01c0*/  LDCU UR4, c[0x0][0x374] ;  /* 0x00006e80ff0477ac */ /* 0x000e620008000800 */
[----:B------:R-:W1:Y:S02]  /*01d0*/  LDCU UR5, c[0x0][0x3b0] ;  /* 0x00007600ff0577ac */ /* 0x000e640008000800 */
[----:B-1----:R-:W-:-:S09]  /*01e0*/  UISETP.NE.AND UP0, UPT, UR4, UR5, UPT ;  /* 0x000000050400728c */ /* 0x002fd2000bf05270 */
[----:B------:R-:W-:Y:S05]  /*01f0*/  BRA.U !UP0, `(.L_x_1) ;  /* 0x0000000108407547 */ /* 0x000fea000b800000 */
[----:B------:R-:W-:Y:S01]  /*0200*/  MOV R0, 0x0 ;  /* 0x0000000000007802 */ /* 0x000fe20000000f00 */
[----:B------:R-:W1:Y:S01]  /*0210*/  LDCU.64 UR4, c[0x4][0x20] ;  /* 0x01000400ff0477ac */ /* 0x000e620008000a00 */
[----:B------:R-:W-:Y:S02]  /*0220*/  HFMA2 R8, -RZ, RZ, 0, 7.74860382080078125e-07 ;  /* 0x0000000dff087431 */ /* 0x000fe400000001ff */
[----:B------:R-:W-:Y:S01]  /*0230*/  IMAD.MOV.U32 R12, RZ, RZ, 0x1 ;  /* 0x00000001ff0c7424 */ /* 0x000fe200078e00ff */
[----:B------:R2:W3:Y:S01]  /*0240*/  LDC.64 R2, c[0x4][R0] ;  /* 0x0100000000027b82 */ /* 0x0004e20000000a00 */
[----:B------:R-:W4:Y:S01]  /*0250*/  LDCU.64 UR6, c[0x4][0x18] ;  /* 0x01000300ff0677ac */ /* 0x000f220008000a00 */
[----:B------:R-:W-:Y:S01]  /*0260*/  IMAD.MOV.U32 R13, RZ, RZ, RZ ;  /* 0x000000ffff0d7224 */ /* 0x000fe200078e00ff */
[----:B------:R-:W5:Y:S01]  /*0270*/  LDCU.64 UR8, c[0x4][0x8] ;  /* 0x01000100ff0877ac */ /* 0x000f620008000a00 */
[----:B-1----:R-:W-:Y:S02]  /*0280*/  IMAD.U32 R4, RZ, RZ, UR4 ;  /* 0x00000004ff047e24 */ /* 0x002fe4000f8e00ff */
[----:B------:R-:W-:Y:S01]  /*0290*/  IMAD.U32 R5, RZ, RZ, UR5 ;  /* 0x00000005ff057e24 */ /* 0x000fe2000f8e00ff */
[----:B----4-:R-:W-:Y:S01]  /*02a0*/  MOV R6, UR6 ;  /* 0x0000000600067c02 */ /* 0x010fe20008000f00 */
[----:B------:R-:W-:-:S02]  /*02b0*/  IMAD.U32 R7, RZ, RZ, UR7 ;  /* 0x00000007ff077e24 */ /* 0x000fc4000f8e00ff */
[----:B-----5:R-:W-:Y:S02]  /*02c0*/  IMAD.U32 R10, RZ, RZ, UR8 ;  /* 0x00000008ff0a7e24 */ /* 0x020fe4000f8e00ff */
[----:B--2---:R-:W-:-:S07]  /*02d0*/  IMAD.U32 R11, RZ, RZ, UR9 ;  /* 0x00000009ff0b7e24 */ /* 0x004fce000f8e00ff */
[----:B------:R-:W-:-:S07]  /*02e0*/  LEPC R20, `(.L_x_1) ;  /* 0x000000001014794e */ /* 0x000fce0000000000 */
[----:B0--3--:R-:W-:Y:S05]  /*02f0*/  CALL.ABS.NOINC R2 ;  /* 0x0000000002007343 */ /* 0x009fea0003c00000 */
.L_x_1:
[----:B------:R-:W1:Y:S01]  /*0300*/  LDCU UR4, c[0x0][0x378] ;  /* 0x00006f00ff0477ac */ /* 0x000e620008000800 */
[----:B------:R-:W1:Y:S02]  /*0310*/  LDCU UR5, c[0x0][0x3a4] ;  /* 0x00007480ff0577ac */ /* 0x000e640008000800 */
[----:B-1----:R-:W-:-:S09]  /*0320*/  UISETP.NE.AND UP0, UPT, UR4, UR5, UPT ;  /* 0x000000050400728c */ /* 0x002fd2000bf05270 */
[----:B------:R-:W-:Y:S05]  /*0330*/  BRA.U !UP0, `(.L_x_2) ;  /* 0x0000000108407547 */ /* 0x000fea000b800000 */
[----:B------:R-:W-:Y:S01]  /*0340*/  MOV R0, 0x0 ;  /* 0x0000000000007802 */ /* 0x000fe20000000f00 */
[----:B------:R-:W1:Y:S01]  /*0350*/  LDCU.64 UR4, c[0x4][0x28] ;  /* 0x01000500ff0477ac */ /* 0x000e620008000a00 */
[----:B------:R-:W-:Y:S02]  /*0360*/  IMAD.MOV.U32 R8, RZ, RZ, 0xe ;  /* 0x0000000eff087424 */ /* 0x000fe400078e00ff */
[----:B------:R2:W3:Y:S01]  /*0370*/  LDC.64 R2, c[0x4][R0] ;  /* 0x0100000000027b82 */ /* 0x0004e20000000a00 */
[----:B------:R-:W4:Y:S01]  /*0380*/  LDCU.64 UR6, c[0x4][0x18] ;  /* 0x01000300ff0677ac */ /* 0x000f220008000a00 */
[----:B------:R-:W-:Y:S02]  /*0390*/  IMAD.MOV.U32 R12, RZ, RZ, 0x1 ;  /* 0x00000001ff0c7424 */ /* 0x000fe400078e00ff */
[----:B------:R-:W-:Y:S01]  /*03a0*/  IMAD.MOV.U32 R13, RZ, RZ, RZ ;  /* 0x000000ffff0d7224 */ /* 0x000fe200078e00ff */
[----:B------:R-:W5:Y:S01]  /*03b0*/  LDCU.64 UR8, c[0x4][0x8] ;  /* 0x01000100ff0877ac */ /* 0x000f620008000a00 */
[----:B-1----:R-:W-:Y:S01]  /*03c0*/  IMAD.U32 R4, RZ, RZ, UR4 ;  /* 0x00000004ff047e24 */ /* 0x002fe2000f8e00ff */
[----:B------:R-:W-:Y:S01]  /*03d0*/  MOV R5, UR5 ;  /* 0x0000000500057c02 */ /* 0x000fe20008000f00 */
[----:B----4-:R-:W-:-:S02]  /*03e0*/  IMAD.U32 R6, RZ, RZ, UR6 ;  /* 0x00000006ff067e24 */ /* 0x010fc4000f8e00ff */
[----:B------:R-:W-:Y:S02]  /*03f0*/  IMAD.U32 R7, RZ, RZ, UR7 ;  /* 0x00000007ff077e24 */ /* 0x000fe4000f8e00ff */
[----:B-----5:R-:W-:Y:S01]  /*0400*/  IMAD.U32 R10, RZ, RZ, UR8 ;  /* 0x00000008ff0a7e24 */ /* 0x020fe2000f8e00ff */
[----:B--2---:R-:W-:-:S07]  /*0410*/  MOV R11, UR9 ;  /* 0x00000009000b7c02 */ /* 0x004fce0008000f00 */
[----:B------:R-:W-:-:S07]  /*0420*/  LEPC R20, `(.L_x_2) ;  /* 0x000000001014794e */ /* 0x000fce0000000000 */
[----:B0--3--:R-:W-:Y:S05]  /*0430*/  CALL.ABS.NOINC R2 ;  /* 0x0000000002007343 */ /* 0x009fea0003c00000 */
.L_x_2:
[----:B------:R-:W1:Y:S02]  /*0440*/  LDC R17, c[0x0][0x360] ;  /* 0x0000d800ff117b82 */ /* 0x000e640000000800 */
[----:B-1----:R-:W-:-:S13]  /*0450*/  ISETP.NE.AND P0, PT, R17, 0x10, PT ;  /* 0x000000101100780c */ /* 0x002fda0003f05270 */
[----:B------:R-:W-:Y:S05]  /*0460*/  @!P0 BRA `(.L_x_3) ;  /* 0x0000000000408947 */ /* 0x000fea0003800000 */
[----:B------:R-:W-:Y:S01]  /*0470*/  MOV R0, 0x0 ;  /* 0x0000000000007802 */ /* 0x000fe20000000f00 */
[----:B------:R-:W1:Y:S01]  /*0480*/  LDCU.64 UR4, c[0x4][0x30] ;  /* 0x01000600ff0477ac */ /* 0x000e620008000a00 */
[----:B------:R-:W-:Y:S02]  /*0490*/  HFMA2 R13, -RZ, RZ, 0, 0 ;  /* 0x00000000ff0d7431 */ /* 0x000fe400000001ff */
[----:B------:R-:W-:Y:S01]  /*04a0*/  IMAD.MOV.U32 R8, RZ, RZ, 0x14 ;  /* 0x00000014ff087424 */ /* 0x000fe200078e00ff */
[----:B------:R2:W3:Y:S01]  /*04b0*/  LDC.64 R2, c[0x4][R0] ;  /* 0x0100000000027b82 */ /* 0x0004e20000000a00 */
[----:B------:R-:W4:Y:S01]  /*04c0*/  LDCU.64 UR6, c[0x4][0x18] ;  /* 0x01000300ff0677ac */ /* 0x000f220008000a00 */
[----:B------:R-:W-:Y:S01]  /*04d0*/  IMAD.MOV.U32 R12, RZ, RZ, 0x1 ;  /* 0x00000001ff0c7424 */ /* 0x000fe200078e00ff */
[----:B------:R-:W5:Y:S01]  /*04e0*/  LDCU.64 UR8, c[0x4][0x8] ;  /* 0x01000100ff0877ac */ /* 0x000f620008000a00 */
[----:B-1----:R-:W-:Y:S01]  /*04f0*/  MOV R4, UR4 ;  /* 0x0000000400047c02 */ /* 0x002fe20008000f00 */
[----:B------:R-:W-:-:S02]  /*0500*/  IMAD.U32 R5, RZ, RZ, UR5 ;  /* 0x00000005ff057e24 */ /* 0x000fc4000f8e00ff */
[----:B----4-:R-:W-:Y:S02]  /*0510*/  IMAD.U32 R6, RZ, RZ, UR6 ;  /* 0x00000006ff067e24 */ /* 0x010fe4000f8e00ff */
[----:B------:R-:W-:Y:S01]  /*0520*/  IMAD.U32 R7, RZ, RZ, UR7 ;  /* 0x00000007ff077e24 */ /* 0x000fe2000f8e00ff */
[----:B-----5:R-:W-:Y:S01]  /*0530*/  MOV R10, UR8 ;  /* 0x00000008000a7c02 */ /* 0x020fe20008000f00 */
[----:B--2---:R-:W-:-:S07]  /*0540*/  IMAD.U32 R11, RZ, RZ, UR9 ;  /* 0x00000009ff0b7e24 */ /* 0x004fce000f8e00ff */
[----:B------:R-:W-:-:S07]  /*0550*/  LEPC R20, `(.L_x_3) ;  /* 0x000000001014794e */ /* 0x000fce0000000000 */
[----:B0--3--:R-:W-:Y:S05]  /*0560*/  CALL.ABS.NOINC R2 ;  /* 0x0000000002007343 */ /* 0x009fea0003c00000 */
.L_x_3:
[----:B------:R-:W1:Y:S02]  /*0570*/  LDC R16, c[0x0][0x364] ;  /* 0x0000d900ff107b82 */ /* 0x000e640000000800 */
[----:B-1----:R-:W-:-:S13]  /*0580*/  ISETP.NE.AND P0, PT, R16, 0x4, PT ;  /* 0x000000041000780c */ /* 0x002fda0003f05270 */
[----:B------:R-:W-:Y:S05]  /*0590*/  @!P0 BRA `(.L_x_4) ;  /* 0x0000000000408947 */ /* 0x000fea0003800000 */
        /* <DEDUP_REMOVED lines=16> */
.L_x_4:
[----:B------:R-:W1:Y:S01]  /*06a0*/  LDC R3, c[0x0][0x388] ;  /* 0x0000e200ff037b82 */ /* 0x000e620000000800 */
[----:B------:R-:W2:Y:S01]  /*06b0*/  LDCU UR4, c[0x0][0x3c8] ;  /* 0x00007900ff0477ac */ /* 0x000ea20008000800 */
[----:B------:R-:W3:Y:S01]  /*06c0*/  S2R R23, SR_TID.X ;  /* 0x0000000000177919 */ /* 0x000ee20000002100 */
[----:B------:R-:W-:Y:S01]  /*06d0*/  IMAD R25, R17, R16, RZ ;  /* 0x0000001011197224 */ /* 0x000fe200078e02ff */
[----:B------:R-:W3:Y:S04]  /*06e0*/  S2R R22, SR_TID.Y ;  /* 0x0000000000167919 */ /* 0x000ee80000002200 */
[----:B------:R-:W4:Y:S08]  /*06f0*/  LDC R15, c[0x0][0x3b4] ;  /* 0x0000ed00ff0f7b82 */ /* 0x000f300000000800 */
[----:B------:R-:W5:Y:S01]  /*0700*/  LDC.64 R4, c[0x0][0x3a0] ;  /* 0x0000e800ff047b82 */ /* 0x000f620000000a00 */
[----:B-1----:R-:W-:-:S07]  /*0710*/  SHF.R.S32.HI R0, RZ, 0x1f, R3 ;  /* 0x0000001fff007819 */ /* 0x002fce0000011403 */
[----:B------:R-:W-:Y:S01]  /*0720*/  S2UR UR6, SR_CTAID.X ;  /* 0x00000000000679c3 */ /* 0x000fe20000002500 */
[----:B------:R-:W-:-:S04]  /*0730*/  LEA.HI R0, R0, R3, RZ, 0x6 ;  /* 0x0000000300007211 */ /* 0x000fc800078f30ff */
[----:B------:R-:W-:-:S03]  /*0740*/  SHF.R.S32.HI R0, RZ, 0x6, R0 ;  /* 0x00000006ff007819 */ /* 0x000fc60000011400 */
[----:B------:R-:W2:Y:S01]  /*0750*/  S2UR UR5, SR_CTAID.Z ;  /* 0x00000000000579c3 */ /* 0x000ea20000002700 */
[----:B----4-:R-:W-:Y:S01]  /*0760*/  ISETP.NE.U32.AND P3, PT, R15, RZ, PT ;  /* 0x000000ff0f00720c */ /* 0x010fe20003f65070 */
[----:B------:R-:W-:Y:S02]  /*0770*/  IMAD R2, R0, R15, RZ ;  /* 0x0000000f00027224 */ /* 0x000fe400078e02ff */
[----:B------:R-:W-:Y:S01]  /*0780*/  I2F.U32.RP R0, R15 ;  /* 0x0000000f00007306 */ /* 0x000fe20000209000 */
[----:B-----5:R-:W-:-:S03]  /*0790*/  IMAD.SHL.U32 R11, R5, 0x20, RZ ;  /* 0x00000020050b7824 */ /* 0x020fc600078e00ff */
[----:B------:R-:W1:Y:S01]  /*07a0*/  S2UR UR8, SR_CTAID.Y ;  /* 0x00000000000879c3 */ /* 0x000e620000002600 */
[----:B------:R-:W-:Y:S01]  /*07b0*/  IMAD.MOV R9, RZ, RZ, -R2 ;  /* 0x000000ffff097224 */ /* 0x000fe200078e0a02 */
[----:B------:R-:W-:Y:S01]  /*07c0*/  ISETP.NE.U32.AND P2, PT, R2, RZ, PT ;  /* 0x000000ff0200720c */ /* 0x000fe20003f45070 */
[----:B---3--:R-:W-:Y:S01]  /*07d0*/  IMAD R17, R17, R22, R23 ;  /* 0x0000001611117224 */ /* 0x008fe200078e0217 */
[----:B------:R-:W-:Y:S01]  /*07e0*/  IADD3 R19, PT, PT, RZ, -R11, RZ ;  /* 0x8000000bff137210 */ /* 0x000fe20007ffe0ff */
[----:B------:R-:W3:Y:S08]  /*07f0*/  I2F.U32.RP R8, R2 ;  /* 0x0000000200087306 */ /* 0x000ef00000209000 */
[----:B------:R-:W4:Y:S01]  /*0800*/  I2F.U32.RP R12, R11 ;  /* 0x0000000b000c7306 */ /* 0x000f220000209000 */
[----:B--2---:R-:W-:-:S07]  /*0810*/  UIMAD UR4, UR5, UR4, URZ ;  /* 0x00000004050472a4 */ /* 0x004fce000f8e02ff */
[----:B---3--:R-:W2:Y:S08]  /*0820*/  MUFU.RCP R8, R8 ;  /* 0x0000000800087308 */ /* 0x008eb00000001000 */
[----:B------:R-:W-:Y:S08]  /*0830*/  MUFU.RCP R0, R0 ;  /* 0x0000000000007308 */ /* 0x000ff00000001000 */
[----:B----4-:R-:W3:Y:S01]  /*0840*/  MUFU.RCP R12, R12 ;  /* 0x0000000c000c7308 */ /* 0x010ee20000001000 */
[----:B--2---:R-:W-:-:S07]  /*0850*/  VIADD R6, R8, 0xffffffe ;  /* 0x0ffffffe08067836 */ /* 0x004fce0000000000 */
[----:B------:R2:W4:Y:S02]  /*0860*/  F2I.FTZ.U32.TRUNC.NTZ R7, R6 ;  /* 0x0000000600077305 */ /* 0x000524000021f000 */
[----:B--2---:R-:W-:Y:S01]  /*0870*/  MOV R6, RZ ;  /* 0x000000ff00067202 */ /* 0x004fe20000000f00 */
[----:B---3--:R-:W-:Y:S02]  /*0880*/  VIADD R8, R12, 0xffffffe ;  /* 0x0ffffffe0c087836 */ /* 0x008fe40000000000 */
[----:B----4-:R-:W-:-:S04]  /*0890*/  IMAD R9, R9, R7, RZ ;  /* 0x0000000709097224 */ /* 0x010fc800078e02ff */
[----:B------:R-:W-:Y:S02]  /*08a0*/  IMAD.HI.U32 R7, R7, R9, R6 ;  /* 0x0000000907077227 */ /* 0x000fe400078e0006 */
[----:B------:R2:W-:Y:S02]  /*08b0*/  F2I.FTZ.U32.TRUNC.NTZ R9, R8 ;  /* 0x0000000800097305 */ /* 0x0005e4000021f000 */
[----:B------:R-:W-:Y:S02]  /*08c0*/  VIADD R6, R0, 0xffffffe ;  /* 0x0ffffffe00067836 */ /* 0x000fe40000000000 */
[----:B------:R-:W-:-:S04]  /*08d0*/  IMAD.HI.U32 R10, R7, UR6, RZ ;  /* 0x00000006070a7c27 */ /* 0x000fc8000f8e00ff */
[----:B------:R-:W-:Y:S01]  /*08e0*/  IMAD.MOV R5, RZ, RZ, -R10 ;  /* 0x000000ffff057224 */ /* 0x000fe200078e0a0a */
[----:B------:R3:W4:Y:S01]  /*08f0*/  F2I.FTZ.U32.TRUNC.NTZ R7, R6 ;  /* 0x0000000600077305 */ /* 0x000722000021f000 */
[----:B--2---:R-:W-:Y:S02]  /*0900*/  HFMA2 R8, -RZ, RZ, 0, 0 ;  /* 0x00000000ff087431 */ /* 0x004fe400000001ff */
[----:B------:R-:W-:-:S05]  /*0910*/  IMAD R5, R2, R5, UR6 ;  /* 0x0000000602057e24 */ /* 0x000fca000f8e0205 */
[----:B------:R-:W-:Y:S01]  /*0920*/  ISETP.GE.U32.AND P0, PT, R5, R2, PT ;  /* 0x000000020500720c */ /* 0x000fe20003f06070 */
[----:B---3--:R-:W-:Y:S02]  /*0930*/  IMAD.MOV.U32 R6, RZ, RZ, RZ ;  /* 0x000000ffff067224 */ /* 0x008fe400078e00ff */
[----:B----4-:R-:W-:-:S10]  /*0940*/  IMAD.MOV R0, RZ, RZ, -R7 ;  /* 0x000000ffff007224 */ /* 0x010fd400078e0a07 */
[----:B------:R-:W-:Y:S01]  /*0950*/  @P0 IADD3 R5, PT, PT, -R2, R5, RZ ;  /* 0x0000000502050210 */ /* 0x000fe20007ffe1ff */
[----:B------:R-:W-:-:S03]  /*0960*/  @P0 VIADD R10, R10, 0x1 ;  /* 0x000000010a0a0836 */ /* 0x000fc60000000000 */
[----:B------:R-:W-:Y:S01]  /*0970*/  ISETP.GE.U32.AND P1, PT, R5, R2, PT ;  /* 0x000000020500720c */ /* 0x000fe20003f26070 */
[----:B------:R-:W-:-:S04]  /*0980*/  IMAD R5, R0, R15, RZ ;  /* 0x0000000f00057224 */ /* 0x000fc800078e02ff */
[----:B------:R-:W-:-:S04]  /*0990*/  IMAD.HI.U32 R6, R7, R5, R6 ;  /* 0x0000000507067227 */ /* 0x000fc800078e0006 */
[----:B------:R-:W-:Y:S02]  /*09a0*/  IMAD R7, R19, R9, RZ ;  /* 0x0000000913077224 */ /* 0x000fe400078e02ff */
[----:B------:R-:W-:Y:S01]  /*09b0*/  IMAD.HI.U32 R0, R6, UR6, RZ ;  /* 0x0000000606007c27 */ /* 0x000fe2000f8e00ff */
[----:B------:R-:W2:Y:S03]  /*09c0*/  LDC.64 R18, c[0x0][0x390] ;  /* 0x0000e400ff127b82 */ /* 0x000ea60000000a00 */
[----:B------:R-:W-:Y:S01]  /*09d0*/  @P1 VIADD R10, R10, 0x1 ;  /* 0x000000010a0a1836 */ /* 0x000fe20000000000 */
[----:B------:R-:W-:Y:S01]  /*09e0*/  @!P2 LOP3.LUT R10, RZ, R2, RZ, 0x33, !PT ;  /* 0x00000002ff0aa212 */ /* 0x000fe200078e33ff */
[----:B------:R-:W-:-:S04]  /*09f0*/  IMAD.HI.U32 R8, R9, R7, R8 ;  /* 0x0000000709087227 */ /* 0x000fc800078e0008 */
[----:B------:R-:W-:Y:S02]  /*0a00*/  IMAD.MOV R13, RZ, RZ, -R10 ;  /* 0x000000ffff0d7224 */ /* 0x000fe400078e0a0a */
[----:B------:R-:W-:Y:S02]  /*0a10*/  IMAD.MOV R0, RZ, RZ, -R0 ;  /* 0x000000ffff007224 */ /* 0x000fe400078e0a00 */
[----:B------:R-:W-:Y:S02]  /*0a20*/  IMAD R5, R2, R13, UR6 ;  /* 0x0000000602057e24 */ /* 0x000fe4000f8e020d */
[----:B------:R-:W-:Y:S01]  /*0a30*/  IMAD.HI.U32 R7, R8, UR4, RZ ;  /* 0x0000000408077c27 */ /* 0x000fe2000f8e00ff */
[----:B------:R-:W1:Y:S03]  /*0a40*/  LDC R13, c[0x0][0x380] ;  /* 0x0000e000ff0d7b82 */ /* 0x000e660000000800 */
[----:B------:R-:W-:-:S04]  /*0a50*/  IMAD.HI.U32 R6, R6, R5, RZ ;  /* 0x0000000506067227 */ /* 0x000fc800078e00ff */
[----:B------:R-:W-:Y:S02]  /*0a60*/  IMAD.MOV R12, RZ, RZ, -R6 ;  /* 0x000000ffff0c7224 */ /* 0x000fe400078e0a06 */
[C---:B------:R-:W-:Y:S01]  /*0a70*/  IMAD R2, R15.reuse, R0, UR6 ;  /* 0x000000060f027e24 */ /* 0x040fe2000f8e0200 */
[----:B------:R-:W3:Y:S01]  /*0a80*/  LDCU.64 UR6, c[0x0][0x398] ;  /* 0x00007300ff0677ac */ /* 0x000ee20008000a00 */
[----:B------:R-:W-:Y:S02]  /*0a90*/  IMAD.MOV R0, RZ, RZ, -R7 ;  /* 0x000000ffff007224 */ /* 0x000fe400078e0a07 */
[----:B------:R-:W-:Y:S01]  /*0aa0*/  IMAD R5, R15, R12, R5 ;  /* 0x0000000c0f057224 */ /* 0x000fe200078e0205 */
[----:B------:R-:W-:Y:S01]  /*0ab0*/  ISETP.GE.U32.AND P2, PT, R2, R15, PT ;  /* 0x0000000f0200720c */ /* 0x000fe20003f46070 */
[----:B------:R-:W-:-:S03]  /*0ac0*/  IMAD R0, R11, R0, UR4 ;  /* 0x000000040b007e24 */ /* 0x000fc6000f8e0200 */
[----:B------:R-:W-:Y:S02]  /*0ad0*/  ISETP.GE.U32.AND P0, PT, R5, R15, PT ;  /* 0x0000000f0500720c */ /* 0x000fe40003f06070 */
[----:B------:R-:W-:Y:S01]  /*0ae0*/  ISETP.GE.U32.AND P1, PT, R0, R11, PT ;  /* 0x0000000b0000720c */ /* 0x000fe20003f26070 */
[----:B-1----:R-:W-:-:S06]  /*0af0*/  IMAD R27, R13, UR8, RZ ;  /* 0x000000080d1b7c24 */ /* 0x002fcc000f8e02ff */
[----:B------:R-:W-:Y:S01]  /*0b00*/  @P2 IADD3 R2, PT, PT, R2, -R15, RZ ;  /* 0x8000000f02022210 */ /* 0x000fe20007ffe0ff */
[----:B---3--:R-:W-:-:S03]  /*0b10*/  UIMAD UR4, UR5, UR6, URZ ;  /* 0x00000006050472a4 */ /* 0x008fc6000f8e02ff */
[----:B------:R-:W-:Y:S01]  /*0b20*/  @P0 IMAD.IADD R5, R5, 0x1, -R15 ;  /* 0x0000000105050824 */ /* 0x000fe200078e0a0f */
[-C--:B------:R-:W-:Y:S01]  /*0b30*/  ISETP.GE.U32.AND P5, PT, R2, R15.reuse, PT ;  /* 0x0000000f0200720c */ /* 0x080fe20003fa6070 */
[----:B------:R-:W-:Y:S02]  /*0b40*/  @P1 IMAD.IADD R0, R0, 0x1, -R11 ;  /* 0x0000000100001824 */ /* 0x000fe400078e0a0b */
[----:B------:R-:W-:Y:S01]  /*0b50*/  @P0 VIADD R6, R6, 0x1 ;  /* 0x0000000106060836 */ /* 0x000fe20000000000 */
[----:B------:R-:W-:Y:S01]  /*0b60*/  ISETP.GE.U32.AND P4, PT, R5, R15, PT ;  /* 0x0000000f0500720c */ /* 0x000fe20003f86070 */
[----:B------:R-:W-:Y:S01]  /*0b70*/  @P1 VIADD R7, R7, 0x1 ;  /* 0x0000000107071836 */ /* 0x000fe20000000000 */
[----:B------:R-:W-:Y:S01]  /*0b80*/  ISETP.GE.U32.AND P2, PT, R0, R11, PT ;  /* 0x0000000b0000720c */ /* 0x000fe20003f46070 */
[----:B------:R-:W-:Y:S01]  /*0b90*/  IMAD R9, R4, UR4, R27 ;  /* 0x0000000404097c24 */ /* 0x000fe2000f8e021b */
[----:B------:R-:W-:Y:S02]  /*0ba0*/  ISETP.NE.U32.AND P0, PT, R11, RZ, PT ;  /* 0x000000ff0b00720c */ /* 0x000fe40003f05070 */
[----:B------:R-:W-:-:S03]  /*0bb0*/  LOP3.LUT R5, RZ, R15, RZ, 0x33, !PT ;  /* 0x0000000fff057212 */ /* 0x000fc600078e33ff */
[----:B------:R-:W-:-:S04]  /*0bc0*/  @P5 IADD3 R2, PT, PT, R2, -R15, RZ ;  /* 0x8000000f02025210 */ /* 0x000fc80007ffe0ff */
[----:B------:R-:W-:Y:S01]  /*0bd0*/  @P4 VIADD R6, R6, 0x1 ;  /* 0x0000000106064836 */ /* 0x000fe20000000000 */
[----:B------:R-:W-:Y:S01]  /*0be0*/  SEL R2, R5, R2, !P3 ;  /* 0x0000000205027207 */ /* 0x000fe20005800000 */
[----:B------:R-:W-:Y:S02]  /*0bf0*/  @P2 VIADD R7, R7, 0x1 ;  /* 0x0000000107072836 */ /* 0x000fe40000000000 */
[----:B------:R-:W-:Y:S02]  /*0c00*/  @!P0 LOP3.LUT R7, RZ, R11, RZ, 0x33, !PT ;  /* 0x0000000bff078212 */ /* 0x000fe400078e33ff */
[----:B------:R-:W-:Y:S01]  /*0c10*/  ISETP.GT.U32.AND P0, PT, R25, 0x3f, PT ;  /* 0x0000003f1900780c */ /* 0x000fe20003f04070 */
[----:B------:R-:W-:Y:S01]  /*0c20*/  IMAD R28, R2, R13, RZ ;  /* 0x0000000d021c7224 */ /* 0x000fe200078e02ff */
[----:B------:R-:W-:Y:S01]  /*0c30*/  SEL R5, R5, R6, !P3 ;  /* 0x0000000605057207 */ /* 0x000fe20005800000 */
[----:B------:R-:W-:Y:S02]  /*0c40*/  IMAD.IADD R26, R10, 0x1, R7 ;  /* 0x000000010a1a7824 */ /* 0x000fe400078e0207 */
[----:B------:R-:W-:Y:S01]  /*0c50*/  IMAD R9, R9, UR7, R28 ;  /* 0x0000000709097c24 */ /* 0x000fe2000f8e021c */
[----:B------:R-:W-:-:S05]  /*0c60*/  SHF.L.U32 R16, R5, 0x6, RZ ;  /* 0x0000000605107819 */ /* 0x000fca00000006ff */
[----:B------:R-:W-:-:S04]  /*0c70*/  IMAD R9, R9, R3, R16 ;  /* 0x0000000309097224 */ /* 0x000fc800078e0210 */
[----:B--2---:R-:W-:Y:S01]  /*0c80*/  IMAD.WIDE.U32 R18, R9, 0x4, R18 ;  /* 0x0000000409127825 */ /* 0x004fe200078e0012 */
[----:B------:R-:W-:Y:S06]  /*0c90*/  @P0 BRA `(.L_x_5) ;  /* 0x0000000000840947 */ /* 0x000fec0003800000 */
[----:B------:R-:W-:Y:S01]  /*0ca0*/  MOV R24, 0x0 ;  /* 0x0000000000187802 */ /* 0x000fe20000000f00 */
[----:B------:R-:W1:Y:S01]  /*0cb0*/  LDCU.64 UR4, c[0x4][0x40] ;  /* 0x01000800ff0477ac */ /* 0x000e620008000a00 */
[----:B------:R-:W-:Y:S01]  /*0cc0*/  MOV R8, 0x24 ;  /* 0x0000002400087802 */ /* 0x000fe20000000f00 */
        /* <DEDUP_REMOVED lines=13> */
.L_x_6:
[----:B------:R-:W-:-:S13]  /*0da0*/  ISETP.GT.U32.AND P0, PT, R25, 0x1f, PT ;  /* 0x0000001f1900780c */ /* 0x000fda0003f04070 */
[----:B------:R-:W-:Y:S05]  /*0db0*/  @P0 BRA `(.L_x_5) ;  /* 0x00000000003c0947 */ /* 0x000fea0003800000 */
[----:B------:R-:W0:Y:S01]  /*0dc0*/  LDC.64 R24, c[0x4][R24] ;  /* 0x0100000018187b82 */ /* 0x000e220000000a00 */
[----:B------:R-:W1:Y:S01]  /*0dd0*/  LDCU.64 UR4, c[0x4][0x48] ;  /* 0x01000900ff0477ac */ /* 0x000e620008000a00 */
[----:B------:R-:W-:Y:S02]  /*0de0*/  IMAD.MOV.U32 R8, RZ, RZ, 0x25 ;  /* 0x00000025ff087424 */ /* 0x000fe400078e00ff */
[----:B------:R-:W-:Y:S01]  /*0df0*/  IMAD.MOV.U32 R12, RZ, RZ, 0x1 ;  /* 0x00000001ff0c7424 */ /* 0x000fe200078e00ff */
[----:B------:R-:W2:Y:S01]  /*0e00*/  LDCU.64 UR6, c[0x4][0x18] ;  /* 0x01000300ff0677ac */ /* 0x000ea20008000a00 */
[----:B------:R-:W-:Y:S01]  /*0e10*/  IMAD.MOV.U32 R13, RZ, RZ, RZ ;  /* 0x000000ffff0d7224 */ /* 0x000fe200078e00ff */
[----:B------:R-:W3:Y:S01]  /*0e20*/  LDCU.64 UR8, c[0x4][0x8] ;  /* 0x01000100ff0877ac */ /* 0x000ee20008000a00 */
[----:B-1----:R-:W-:Y:S01]  /*0e30*/  IMAD.U32 R4, RZ, RZ, UR4 ;  /* 0x00000004ff047e24 */ /* 0x002fe2000f8e00ff */
[----:B------:R-:W-:Y:S01]  /*0e40*/  MOV R5, UR5 ;  /* 0x0000000500057c02 */ /* 0x000fe20008000f00 */
[----:B--2---:R-:W-:-:S02]  /*0e50*/  IMAD.U32 R6, RZ, RZ, UR6 ;  /* 0x00000006ff067e24 */ /* 0x004fc4000f8e00ff */
[----:B------:R-:W-:Y:S02]  /*0e60*/  IMAD.U32 R7, RZ, RZ, UR7 ;  /* 0x00000007ff077e24 */ /* 0x000fe4000f8e00ff */
[----:B---3--:R-:W-:Y:S01]  /*0e70*/  IMAD.U32 R10, RZ, RZ, UR8 ;  /* 0x00000008ff0a7e24 */ /* 0x008fe2000f8e00ff */
[----:B------:R-:W-:-:S07]  /*0e80*/  MOV R11, UR9 ;  /* 0x00000009000b7c02 */ /* 0x000fce0008000f00 */
[----:B------:R-:W-:-:S07]  /*0e90*/  LEPC R20, `(.L_x_5) ;  /* 0x000000001014794e */ /* 0x000fce0000000000 */
[----:B0-----:R-:W-:Y:S05]  /*0ea0*/  CALL.ABS.NOINC R24 ;  /* 0x0000000018007343 */ /* 0x001fea0003c00000 */
.L_x_5:
[----:B------:R-:W-:Y:S01]  /*0eb0*/  ISETP.GT.U32.AND P0, PT, R17, 0x1f, PT ;  /* 0x0000001f1100780c */ /* 0x000fe20003f04070 */
[----:B------:R-:W1:Y:S01]  /*0ec0*/  LDC.64 R58, c[0x0][0x358] ;  /* 0x0000d600ff3a7b82 */ /* 0x000e620000000a00 */
[----:B------:R-:W2:Y:S01]  /*0ed0*/  LDCU UR6, c[0x0][0x384] ;  /* 0x00007080ff0677ac */ /* 0x000ea20008000800 */
[----:B------:R-:W3:Y:S06]  /*0ee0*/  LDCU.64 UR8, c[0x0][0x3c0] ;  /* 0x00007800ff0877ac */ /* 0x000eec0008000a00 */
[----:B------:R-:W3:Y:S04]  /*0ef0*/  LDC.64 R8, c[0x0][0x398] ;  /* 0x0000e600ff087b82 */ /* 0x000ee80000000a00 */
[----:B------:R-:W-:-:S04]  /*0f00*/  @!P0 LEA R3, R26, R17, 0x5 ;  /* 0x000000111a038211 */ /* 0x000fc800078e28ff */
[----:B------:R-:W4:Y:S01]  /*0f10*/  @!P0 LDC.64 R4, c[0x0][0x3d0] ;  /* 0x0000f400ff048b82 */ /* 0x000f220000000a00 */
[----:B-1----:R-:W-:Y:S02]  /*0f20*/  @!P0 R2UR UR4, R58 ;  /* 0x000000003a0482ca */ /* 0x002fe400000e0000 */
[----:B------:R-:W-:Y:S01]  /*0f30*/  @!P0 R2UR UR5, R59 ;  /* 0x000000003b0582ca */ /* 0x000fe200000e0000 */
[----:B----4-:R-:W-:-:S12]  /*0f40*/  @!P0 IMAD.WIDE R4, R3, 0x4, R4 ;  /* 0x0000000403048825 */ /* 0x010fd800078e0204 */
[----:B------:R1:W4:Y:S01]  /*0f50*/  @!P0 LDG.E R12, desc[UR4][R4.64] ;  /* 0x00000004040c8981 */ /* 0x000322000c1e1900 */
[----:B------:R-:W5:Y:S01]  /*0f60*/  S2UR UR5, SR_CgaCtaId ;  /* 0x00000000000579c3 */ /* 0x000f620000008800 */
[----:B------:R-:W-:Y:S01]  /*0f70*/  UMOV UR4, 0x400 ;  /* 0x0000040000047882 */ /* 0x000fe20000000000 */
[C---:B--2---:R-:W-:Y:S01]  /*0f80*/  VIADD R0, R28.reuse, -UR6 ;  /* 0x800000061c007c36 */ /* 0x044fe20008000000 */
[----:B------:R-:W-:Y:S01]  /*0f90*/  IADD3 R49, PT, PT, -R28, UR6, RZ ;  /* 0x000000061c317c10 */ /* 0x000fe2000fffe1ff */
[C---:B------:R-:W-:Y:S01]  /*0fa0*/  VIADD R3, R27.reuse, -UR6 ;  /* 0x800000061b037c36 */ /* 0x040fe20008000000 */
[----:B------:R-:W-:Y:S02]  /*0fb0*/  IADD3 R27, PT, PT, -R27, UR6, RZ ;  /* 0x000000061b1b7c10 */ /* 0x000fe4000fffe1ff */
[----:B------:R-:W-:Y:S02]  /*0fc0*/  CS2R R10, SRZ ;  /* 0x00000000000a7805 */ /* 0x000fe4000001ff00 */
[----:B------:R-:W-:-:S02]  /*0fd0*/  VIMNMX R50, PT, PT, RZ, R0, !PT ;  /* 0x00000000ff327248 */ /* 0x000fc40007fe0100 */
[----:B------:R-:W-:Y:S02]  /*0fe0*/  CS2R R24, SRZ ;  /* 0x0000000000187805 */ /* 0x000fe4000001ff00 */
[----:B---3--:R-:W-:Y:S02]  /*0ff0*/  VIADDMNMX R8, R3, UR8, R8, PT ;  /* 0x0000000803087c46 */ /* 0x008fe4000b800108 */
[----:B-1----:R-:W-:Y:S02]  /*1000*/  CS2R R4, SRZ ;  /* 0x0000000000047805 */ /* 0x002fe4000001ff00 */
[----:B------:R-:W-:Y:S01]  /*1010*/  VIMNMX R48, PT, PT, RZ, R3, !PT ;  /* 0x00000003ff307248 */ /* 0x000fe20007fe0100 */
[----:B------:R-:W-:Y:S01]  /*1020*/  IMAD.IADD R50, R50, 0x1, R49 ;  /* 0x0000000132327824 */ /* 0x000fe200078e0231 */
[----:B------:R-:W-:Y:S01]  /*1030*/  VIADDMNMX R6, R0, UR9, R9, PT ;  /* 0x0000000900067c46 */ /* 0x000fe2000b800109 */
[----:B------:R-:W-:Y:S01]  /*1040*/  IMAD.IADD R47, R27, 0x1, R8 ;  /* 0x000000011b2f7824 */ /* 0x000fe200078e0208 */
[----:B------:R-:W-:Y:S01]  /*1050*/  MOV R3, RZ ;  /* 0x000000ff00037202 */ /* 0x000fe20000000f00 */
[----:B------:R-:W-:Y:S01]  /*1060*/  IMAD.IADD R48, R48, 0x1, R27 ;  /* 0x0000000130307824 */ /* 0x000fe200078e021b */
[----:B------:R-:W-:Y:S01]  /*1070*/  IADD3 R49, PT, PT, R49, R6, RZ ;  /* 0x0000000631317210 */ /* 0x000fe20007ffe0ff */
[----:B------:R-:W-:Y:S01]  /*1080*/  IMAD.SHL.U32 R0, R26, 0x20, RZ ;  /* 0x000000201a007824 */ /* 0x000fe200078e00ff */
[----:B------:R-:W-:-:S02]  /*1090*/  CS2R R6, SRZ ;  /* 0x0000000000067805 */ /* 0x000fc4000001ff00 */
[----:B------:R-:W-:Y:S02]  /*10a0*/  CS2R R8, SRZ ;  /* 0x0000000000087805 */ /* 0x000fe4000001ff00 */
[----:B------:R-:W-:Y:S02]  /*10b0*/  CS2R R26, SRZ ;  /* 0x00000000001a7805 */ /* 0x000fe4000001ff00 */
[----:B------:R-:W-:Y:S02]  /*10c0*/  CS2R R28, SRZ ;  /* 0x00000000001c7805 */ /* 0x000fe4000001ff00 */
[----:B------:R-:W-:Y:S01]  /*10d0*/  CS2R R30, SRZ ;  /* 0x00000000001e7805 */ /* 0x000fe2000001ff00 */
[----:B-----5:R-:W-:Y:S01]  /*10e0*/  ULEA UR4, UR5, UR4, 0x18 ;  /* 0x0000000405047291 */ /* 0x020fe2000f8ec0ff */
[----:B------:R-:W-:Y:S01]  /*10f0*/  IMAD.MOV.U32 R46, RZ, RZ, RZ ;  /* 0x000000ffff2e7224 */ /* 0x000fe200078e00ff */
[----:B------:R-:W1:Y:S01]  /*1100*/  LDCU UR5, c[0x0][0x3a0] ;  /* 0x00007400ff0577ac */ /* 0x000e620008000800 */
[----:B------:R-:W-:-:S02]  /*1110*/  CS2R R44, SRZ ;  /* 0x00000000002c7805 */ /* 0x000fc4000001ff00 */
[----:B------:R-:W-:Y:S02]  /*1120*/  CS2R R42, SRZ ;  /* 0x00000000002a7805 */ /* 0x000fe4000001ff00 */
[----:B------:R-:W-:Y:S02]  /*1130*/  CS2R R40, SRZ ;  /* 0x0000000000287805 */ /* 0x000fe4000001ff00 */
[----:B------:R-:W-:Y:S02]  /*1140*/  LEA R51, R17, UR4, 0x2 ;  /* 0x0000000411337c11 */ /* 0x000fe4000f8e10ff */
[----:B------:R-:W-:Y:S02]  /*1150*/  CS2R R38, SRZ ;  /* 0x0000000000267805 */ /* 0x000fe4000001ff00 */
[----:B------:R-:W-:Y:S02]  /*1160*/  CS2R R36, SRZ ;  /* 0x0000000000247805 */ /* 0x000fe4000001ff00 */
[----:B------:R-:W-:-:S02]  /*1170*/  CS2R R34, SRZ ;  /* 0x0000000000227805 */ /* 0x000fc4000001ff00 */
[----:B------:R-:W-:Y:S01]  /*1180*/  CS2R R32, SRZ ;  /* 0x0000000000207805 */ /* 0x000fe2000001ff00 */
[----:B-1----:R-:W-:Y:S01]  /*1190*/  UISETP.GE.AND UP0, UPT, UR5, 0x1, UPT ;  /* 0x000000010500788c */ /* 0x002fe2000bf06270 */
[----:B----4-:R1:W-:Y:S08]  /*11a0*/  @!P0 STS [R51+0x180], R12 ;  /* 0x0001800c33008388 */ /* 0x0103f00000000800 */
[----:B------:R-:W-:Y:S05]  /*11b0*/  BRA.U !UP0, `(.L_x_7) ;  /* 0x0000000508887547 */ /* 0x000fea000b800000 */
[----:B------:R-:W2:Y:S01]  /*11c0*/  LDC.64 R60, c[0x0][0x3b8] ;  /* 0x0000ee00ff3c7b82 */ /* 0x000ea20000000a00 */
[----:B------:R-:W-:Y:S01]  /*11d0*/  BSSY.RECONVERGENT B0, `(.L_x_7) ;  /* 0x0000060000007945 */ /* 0x000fe20003800200 */
[----:B------:R-:W-:Y:S01]  /*11e0*/  LEA R52, R23, UR4, 0x4 ;  /* 0x0000000417347c11 */ /* 0x000fe2000f8e20ff */
[----:B------:R-:W-:Y:S01]  /*11f0*/  IMAD.MOV.U32 R54, RZ, RZ, RZ ;  /* 0x000000ffff367224 */ /* 0x000fe200078e00ff */
[----:B------:R-:W-:Y:S01]  /*1200*/  LEA R53, R22, UR4, 0x5 ;  /* 0x0000000416357c11 */ /* 0x000fe2000f8e28ff */
[----:B------:R-:W-:Y:S02]  /*1210*/  IMAD.MOV.U32 R3, RZ, RZ, RZ ;  /* 0x000000ffff037224 */ /* 0x000fe400078e00ff */
[----:B--2---:R-:W-:-:S07]  /*1220*/  IMAD.WIDE R60, R0, 0x4, R60 ;  /* 0x00000004003c7825 */ /* 0x004fce00078e023c */
.L_x_13:
[----:B------:R-:W-:-:S13]  /*1230*/  ISETP.GE.AND P0, PT, R48, R47, PT ;  /* 0x0000002f3000720c */ /* 0x000fda0003f06270 */
[----:B------:R-:W-:Y:S05]  /*1240*/  @P0 BRA `(.L_x_8) ;  /* 0x0000000400280947 */ /* 0x000fea0003800000 */
[----:B------:R-:W-:Y:S01]  /*1250*/  BSSY.RECONVERGENT B1, `(.L_x_8) ;  /* 0x0000049000017945 */ /* 0x000fe20003800200 */
[----:B------:R-:W-:-:S07]  /*1260*/  MOV R55, R48 ;  /* 0x0000003000377202 */ /* 0x000fce0000000f00 */
.L_x_12:
[----:B------:R-:W-:-:S13]  /*1270*/  ISETP.GE.AND P0, PT, R50, R49, PT ;  /* 0x000000313200720c */ /* 0x000fda0003f06270 */
[----:B------:R-:W-:Y:S05]  /*1280*/  @P0 BRA `(.L_x_9) ;  /* 0x0000000400080947 */ /* 0x000fea0003800000 */
[----:B-1----:R-:W1:Y:S01]  /*1290*/  LDC R12, c[0x0][0x39c] ;  /* 0x0000e700ff0c7b82 */ /* 0x002e620000000800 */
[----:B------:R-:W2:Y:S01]  /*12a0*/  LDCU UR4, c[0x0][0x384] ;  /* 0x00007080ff0477ac */ /* 0x000ea20008000800 */
[----:B------:R-:W-:Y:S02]  /*12b0*/  IMAD.MOV.U32 R56, RZ, RZ, R50 ;  /* 0x000000ffff387224 */ /* 0x000fe400078e0032 */
[----:B--2---:R-:W-:-:S04]  /*12c0*/  VIADD R57, R55, -UR4 ;  /* 0x8000000437397c36 */ /* 0x004fc80008000000 */
[----:B-1----:R-:W-:-:S07]  /*12d0*/  IMAD R57, R57, R12, -UR4 ;  /* 0x8000000439397e24 */ /* 0x002fce000f8e020c */
.L_x_11:
[----:B------:R-:W-:-:S13]  /*12e0*/  ISETP.GT.U32.AND P0, PT, R17, 0x3f, PT ;  /* 0x0000003f1100780c */ /* 0x000fda0003f04070 */
[----:B------:R-:W-:Y:S05]  /*12f0*/  @P0 BRA `(.L_x_10) ;  /* 0x0000000000480947 */ /* 0x000fea0003800000 */
[----:B------:R-:W-:Y:S01]  /*1300*/  ISETP.GT.U32.AND P0, PT, R17, 0x1f, PT ;  /* 0x0000001f1100780c */ /* 0x000fe20003f04070 */
[----:B------:R-:W1:Y:S01]  /*1310*/  LDCU UR4, c[0x0][0x388] ;  /* 0x00007100ff0477ac */ /* 0x000e620008000800 */
[----:B------:R-:W-:Y:S01]  /*1320*/  IMAD.IADD R12, R57, 0x1, R56 ;  /* 0x00000001390c7824 */ /* 0x000fe200078e0238 */
[----:B------:R-:W-:Y:S02]  /*1330*/  R2UR UR6, R58 ;  /* 0x000000003a0672ca */ /* 0x000fe400000e0000 */
[----:B------:R-:W-:-:S08]  /*1340*/  R2UR UR7, R59 ;  /* 0x000000003b0772ca */ /* 0x000fd000000e0000 */
[----:B------:R-:W2:Y:S01]  /*1350*/  @!P0 LDC R14, c[0x0][0x3c4] ;  /* 0x0000f100ff0e8b82 */ /* 0x000ea20000000800 */
[----:B------:R-:W-:Y:S02]  /*1360*/  @!P0 R2UR UR8, R58 ;  /* 0x000000003a0882ca */ /* 0x000fe400000e0000 */
[----:B------:R-:W-:Y:S01]  /*1370*/  @!P0 R2UR UR9, R59 ;  /* 0x000000003b0982ca */ /* 0x000fe200000e0000 */
[----:B-1----:R-:W-:-:S04]  /*1380*/  IMAD R15, R12, UR4, R17 ;  /* 0x000000040c0f7c24 */ /* 0x002fc8000f8e0211 */
[----:B------:R-:W1:Y:S01]  /*1390*/  @!P0 LDC R13, c[0x0][0x3c8] ;  /* 0x0000f200ff0d8b82 */ /* 0x000e620000000800 */
[----:B--2---:R-:W-:-:S04]  /*13a0*/  @!P0 IMAD R14, R55, R14, R56 ;  /* 0x0000000e370e8224 */ /* 0x004fc800078e0238 */
[----:B-1----:R-:W-:Y:S02]  /*13b0*/  @!P0 IMAD R13, R14, R13, R17 ;  /* 0x0000000d0e0d8224 */ /* 0x002fe400078e0211 */
[----:B------:R-:W-:-:S04]  /*13c0*/  IMAD.WIDE R14, R15, 0x4, R18 ;  /* 0x000000040f0e7825 */ /* 0x000fc800078e0212 */
[----:B------:R-:W-:Y:S02]  /*13d0*/  @!P0 IMAD.WIDE R12, R13, 0x4, R60 ;  /* 0x000000040d0c8825 */ /* 0x000fe400078e023c */
[----:B------:R-:W2:Y:S04]  /*13e0*/  LDG.E R14, desc[UR6][R14.64] ;  /* 0x000000060e0e7981 */ /* 0x000ea8000c1e1900 */
[----:B------:R-:W3:Y:S04]  /*13f0*/  @!P0 LDG.E R12, desc[UR8][R12.64] ;  /* 0x000000080c0c8981 */ /* 0x000ee8000c1e1900 */
[----:B--2---:R1:W-:Y:S04]  /*1400*/  STS [R51], R14 ;  /* 0x0000000e33007388 */ /* 0x0043e80000000800 */
[----:B---3--:R1:W-:Y:S02]  /*1410*/  @!P0 STS [R51+0x100], R12 ;  /* 0x0001000c33008388 */ /* 0x0083e40000000800 */
.L_x_10:
[----:B------:R-:W-:Y:S05]  /*1420*/  WARPSYNC.ALL ;  /* 0x0000000000007948 */ /* 0x000fea0003800000 */
[----:B------:R-:W-:Y:S01]  /*1430*/  BAR.SYNC.DEFER_BLOCKING 0x0 ;  /* 0x0000000000007b1d */ /* 0x000fe20000010000 */
[----:B------:R-:W-:-:S04]  /*1440*/  IADD3 R56, PT, PT, R56, 0x1, RZ ;  /* 0x0000000138387810 */ /* 0x000fc80007ffe0ff */
[----:B------:R-:W-:Y:S01]  /*1450*/  ISETP.GE.AND P0, PT, R56, R49, PT ;  /* 0x000000313800720c */ /* 0x000fe20003f06270 */
[----:B------:R-:W-:Y:S04]  /*1460*/  LDS.128 R20, [R53+0x100] ;  /* 0x0001000035147984 */ /* 0x000fe80000000c00 */
[----:B-1----:R-:W1:Y:S02]  /*1470*/  LDS.128 R12, [R52] ;  /* 0x00000000340c7984 */ /* 0x002e640000000c00 */
[C---:B-1----:R-:W-:Y:S01]  /*1480*/  FFMA R32, R20.reuse, R12, R32 ;  /* 0x0000000c14207223 */ /* 0x042fe20000000020 */
[C---:B------:R-:W-:Y:S01]  /*1490*/  FFMA R33, R20.reuse, R13, R33 ;  /* 0x0000000d14217223 */ /* 0x040fe20000000021 */
[C---:B------:R-:W-:Y:S01]  /*14a0*/  FFMA R34, R20.reuse, R14, R34 ;  /* 0x0000000e14227223 */ /* 0x040fe20000000022 */
[----:B------:R-:W-:Y:S01]  /*14b0*/  FFMA R35, R20, R15, R35 ;  /* 0x0000000f14237223 */ /* 0x000fe20000000023 */
[C---:B------:R-:W-:Y:S01]  /*14c0*/  FFMA R36, R21.reuse, R12, R36 ;  /* 0x0000000c15247223 */ /* 0x040fe20000000024 */
        /* <DEDUP_REMOVED lines=10> */
[----:B------:R-:W-:-:S02]  /*1570*/  FFMA R31, R23, R15, R31 ;  /* 0x0000000f171f7223 */ /* 0x000fc4000000001f */
[----:B------:R-:W1:Y:S02]  /*1580*/  LDS.128 R20, [R53+0x110] ;  /* 0x0001100035147984 */ /* 0x000e640000000c00 */
[-C--:B-1----:R-:W-:Y:S01]  /*1590*/  FFMA R30, R12, R20.reuse, R30 ;  /* 0x000000140c1e7223 */ /* 0x082fe2000000001e */
[-C--:B------:R-:W-:Y:S01]  /*15a0*/  FFMA R29, R13, R20.reuse, R29 ;  /* 0x000000140d1d7223 */ /* 0x080fe2000000001d */
[-C--:B------:R-:W-:Y:S01]  /*15b0*/  FFMA R28, R14, R20.reuse, R28 ;  /* 0x000000140e1c7223 */ /* 0x080fe2000000001c */
[----:B------:R-:W-:Y:S01]  /*15c0*/  FFMA R27, R15, R20, R27 ;  /* 0x000000140f1b7223 */ /* 0x000fe2000000001b */
[-C--:B------:R-:W-:Y:S01]  /*15d0*/  FFMA R26, R12, R21.reuse, R26 ;  /* 0x000000150c1a7223 */ /* 0x080fe2000000001a */
        /* <DEDUP_REMOVED lines=11> */
[----:B------:R-:W-:Y:S06]  /*1690*/  BAR.SYNC.DEFER_BLOCKING 0x0 ;  /* 0x0000000000007b1d */ /* 0x000fec0000010000 */
[----:B------:R-:W-:Y:S05]  /*16a0*/  @!P0 BRA `(.L_x_11) ;  /* 0xfffffffc000c8947 */ /* 0x000fea000383ffff */
.L_x_9:
[----:B------:R-:W-:-:S05]  /*16b0*/  VIADD R55, R55, 0x1 ;  /* 0x0000000137377836 */ /* 0x000fca0000000000 */
[----:B------:R-:W-:-:S13]  /*16c0*/  ISETP.NE.AND P0, PT, R55, R47, PT ;  /* 0x0000002f3700720c */ /* 0x000fda0003f05270 */
[----:B------:R-:W-:Y:S05]  /*16d0*/  @P0 BRA `(.L_x_12) ;  /* 0xfffffff800e40947 */ /* 0x000fea000383ffff */
[----:B------:R-:W-:Y:S05]  /*16e0*/  BSYNC.RECONVERGENT B1 ;  /* 0x0000000000017941 */ /* 0x000fea0003800200 */
.L_x_8:
[----:B------:R-:W2:Y:S01]  /*16f0*/  LDCU UR8, c[0x0][0x3a0] ;  /* 0x00007400ff0877ac */ /* 0x000ea20008000800 */
[----:B-1----:R-:W1:Y:S01]  /*1700*/  LDC R12, c[0x0][0x388] ;  /* 0x0000e200ff0c7b82 */ /* 0x002e620000000800 */
[----:B------:R-:W-:Y:S01]  /*1710*/  VIADD R54, R54, 0x1 ;  /* 0x0000000136367836 */ /* 0x000fe20000000000 */
[----:B------:R-:W3:Y:S01]  /*1720*/  LDCU.64 UR4, c[0x0][0x3c0] ;  /* 0x00007800ff0477ac */ /* 0x000ee20008000a00 */
[----:B------:R-:W1:Y:S05]  /*1730*/  LDCU.64 UR6, c[0x0][0x398] ;  /* 0x00007300ff0677ac */ /* 0x000e6a0008000a00 */
[----:B------:R-:W4:Y:S01]  /*1740*/  LDC R13, c[0x0][0x3c8] ;  /* 0x0000f200ff0d7b82 */ /* 0x000f220000000800 */
[----:B--2---:R-:W-:Y:S01]  /*1750*/  ISETP.NE.AND P0, PT, R54, UR8, PT ;  /* 0x0000000836007c0c */ /* 0x004fe2000bf05270 */
[----:B---3--:R-:W-:Y:S01]  /*1760*/  UIMAD UR4, UR5, UR4, URZ ;  /* 0x00000004050472a4 */ /* 0x008fe2000f8e02ff */
[----:B-1----:R-:W-:-:S04]  /*1770*/  IMAD R12, R12, UR6, RZ ;  /* 0x000000060c0c7c24 */ /* 0x002fc8000f8e02ff */
[----:B------:R-:W-:Y:S02]  /*1780*/  IMAD R15, R12, UR7, RZ ;  /* 0x000000070c0f7c24 */ /* 0x000fe4000f8e02ff */
[----:B----4-:R-:W-:Y:S02]  /*1790*/  IMAD R13, R13, UR4, RZ ;  /* 0x000000040d0d7c24 */ /* 0x010fe4000f8e02ff */
[----:B------:R-:W-:-:S04]  /*17a0*/  IMAD.WIDE R18, R15, 0x4, R18 ;  /* 0x000000040f127825 */ /* 0x000fc800078e0212 */
[----:B------:R-:W-:Y:S01]  /*17b0*/  IMAD.WIDE R60, R13, 0x4, R60 ;  /* 0x000000040d3c7825 */ /* 0x000fe200078e023c */
[----:B------:R-:W-:Y:S06]  /*17c0*/  @P0 BRA `(.L_x_13) ;  /* 0xfffffff800980947 */ /* 0x000fec000383ffff */
[----:B------:R-:W-:Y:S05]  /*17d0*/  BSYNC.RECONVERGENT B0 ;  /* 0x0000000000007941 */ /* 0x000fea0003800200 */
.L_x_7:
[----:B------:R-:W2:Y:S01]  /*17e0*/  S2R R17, SR_TID.Y ;  /* 0x0000000000117919 */ /* 0x000ea20000002200 */
[----:B------:R-:W3:Y:S01]  /*17f0*/  S2UR UR5, SR_CgaCtaId ;  /* 0x00000000000579c3 */ /* 0x000ee20000008800 */
[----:B------:R-:W-:Y:S01]  /*1800*/  UMOV UR4, 0x400 ;  /* 0x0000040000047882 */ /* 0x000fe20000000000 */
[----:B------:R-:W-:Y:S01]  /*1810*/  IMAD.MOV.U32 R22, RZ, RZ, RZ ;  /* 0x000000ffff167224 */ /* 0x000fe200078e00ff */
[C---:B------:R-:W-:Y:S02]  /*1820*/  R2UR UR6, R58.reuse ;  /* 0x000000003a0672ca */ /* 0x040fe400000e0000 */
[C---:B------:R-:W-:Y:S02]  /*1830*/  R2UR UR7, R59.reuse ;  /* 0x000000003b0772ca */ /* 0x040fe400000e0000 */
[----:B------:R-:W-:Y:S02]  /*1840*/  R2UR UR8, R58 ;  /* 0x000000003a0872ca */ /* 0x000fe400000e0000 */
[----:B------:R-:W-:-:S02]  /*1850*/  R2UR UR9, R59 ;  /* 0x000000003b0972ca */ /* 0x000fc400000e0000 */
[C---:B------:R-:W-:Y:S02]  /*1860*/  R2UR UR10, R58.reuse ;  /* 0x000000003a0a72ca */ /* 0x040fe400000e0000 */
[C---:B------:R-:W-:Y:S02]  /*1870*/  R2UR UR11, R59.reuse ;  /* 0x000000003b0b72ca */ /* 0x040fe400000e0000 */
[C---:B------:R-:W-:Y:S02]  /*1880*/  R2UR UR16, R58.reuse ;  /* 0x000000003a1072ca */ /* 0x040fe400000e0000 */
[C---:B------:R-:W-:Y:S02]  /*1890*/  R2UR UR17, R59.reuse ;  /* 0x000000003b1172ca */ /* 0x040fe400000e0000 */
[----:B------:R-:W-:Y:S02]  /*18a0*/  R2UR UR12, R58 ;  /* 0x000000003a0c72ca */ /* 0x000fe400000e0000 */
[----:B------:R-:W-:-:S02]  /*18b0*/  R2UR UR13, R59 ;  /* 0x000000003b0d72ca */ /* 0x000fc400000e0000 */
[C---:B------:R-:W-:Y:S01]  /*18c0*/  R2UR UR14, R58.reuse ;  /* 0x000000003a0e72ca */ /* 0x040fe200000e0000 */
[----:B---3--:R-:W-:Y:S01]  /*18d0*/  ULEA UR4, UR5, UR4, 0x18 ;  /* 0x0000000405047291 */ /* 0x008fe2000f8ec0ff */
[C---:B------:R-:W-:Y:S02]  /*18e0*/  R2UR UR15, R59.reuse ;  /* 0x000000003b0f72ca */ /* 0x040fe400000e0000 */
[C---:B------:R-:W-:Y:S02]  /*18f0*/  R2UR UR18, R58.reuse ;  /* 0x000000003a1272ca */ /* 0x040fe400000e0000 */
[----:B------:R-:W-:Y:S02]  /*1900*/  R2UR UR19, R59 ;  /* 0x000000003b1372ca */ /* 0x000fe400000e0000 */
[C---:B--2---:R-:W-:Y:S01]  /*1910*/  LEA R47, R17.reuse, UR4, 0x5 ;  /* 0x00000004112f7c11 */ /* 0x044fe2000f8e28ff */
[----:B------:R-:W-:Y:S01]  /*1920*/  IMAD R0, R17, 0x8, R0 ;  /* 0x0000000811007824 */ /* 0x000fe200078e0200 */
[----:B------:R-:W-:-:S02]  /*1930*/  R2UR UR20, R58 ;  /* 0x000000003a1472ca */ /* 0x000fc400000e0000 */
[----:B------:R-:W2:Y:S01]  /*1940*/  LDCU.64 UR4, c[0x0][0x3b0] ;  /* 0x00007600ff0477ac */ /* 0x000ea20008000a00 */
[----:B-1----:R-:W1:Y:S01]  /*1950*/  LDS.128 R12, [R47+0x180] ;  /* 0x000180002f0c7984 */ /* 0x002e620000000c00 */
[C---:B------:R-:W-:Y:S02]  /*1960*/  R2UR UR21, R59.reuse ;  /* 0x000000003b1572ca */ /* 0x040fe400000e0000 */
        /* <DEDUP_REMOVED lines=17> */
[----:B------:R-:W-:Y:S02]  /*1a80*/  R2UR UR39, R59 ;  /* 0x000000003b2772ca */ /* 0x000fe400000e0000 */
[----:B------:R-:W-:Y:S01]  /*1a90*/  R2UR UR40, R58 ;  /* 0x000000003a2872ca */ /* 0x000fe200000e0000 */
[C---:B-1----:R-:W-:Y:S01]  /*1aa0*/  FADD R32, R12.reuse, R32 ;  /* 0x000000200c207221 */ /* 0x042fe20000000000 */
[----:B------:R-:W-:Y:S01]  /*1ab0*/  FADD R20, R12, R33 ;  /* 0x000000210c147221 */ /* 0x000fe20000000000 */
[----:B------:R-:W-:Y:S01]  /*1ac0*/  FADD R44, R15, R44 ;  /* 0x0000002c0f2c7221 */ /* 0x000fe20000000000 */
[----:B------:R-:W-:Y:S01]  /*1ad0*/  R2UR UR41, R59 ;  /* 0x000000003b2972ca */ /* 0x000fe200000e0000 */
[----:B------:R1:W3:Y:S01]  /*1ae0*/  F2F.F64.F32 R18, R32 ;  /* 0x0000002000127310 */ /* 0x0002e20000201800 */
[----:B------:R-:W-:-:S02]  /*1af0*/  R2UR UR42, R58 ;  /* 0x000000003a2a72ca */ /* 0x000fc400000e0000 */
[C---:B------:R-:W-:Y:S02]  /*1b00*/  R2UR UR43, R59.reuse ;  /* 0x000000003b2b72ca */ /* 0x040fe400000e0000 */
[C---:B------:R-:W-:Y:S02]  /*1b10*/  R2UR UR44, R58.reuse ;  /* 0x000000003a2c72ca */ /* 0x040fe400000e0000 */
[C---:B------:R-:W-:Y:S01]  /*1b20*/  R2UR UR45, R59.reuse ;  /* 0x000000003b2d72ca */ /* 0x040fe200000e0000 */
[----:B------:R-:W4:Y:S01]  /*1b30*/  F2F.F64.F32 R20, R20 ;  /* 0x0000001400147310 */ /* 0x000f220000201800 */
[----:B-1----:R-:W-:Y:S01]  /*1b40*/  IMAD.MOV.U32 R32, RZ, RZ, RZ ;  /* 0x000000ffff207224 */ /* 0x002fe200078e00ff */
[C---:B------:R-:W-:Y:S02]  /*1b50*/  R2UR UR46, R58.reuse ;  /* 0x000000003a2e72ca */ /* 0x040fe400000e0000 */
[----:B------:R-:W-:Y:S02]  /*1b60*/  R2UR UR47, R59 ;  /* 0x000000003b2f72ca */ /* 0x000fe400000e0000 */
[----:B------:R-:W-:Y:S01]  /*1b70*/  R2UR UR48, R58 ;  /* 0x000000003a3072ca */ /* 0x000fe200000e0000 */
[----:B---3--:R-:W-:Y:S01]  /*1b80*/  DSETP.MAX.AND P0, P1, RZ, R18, PT ;  /* 0x00000012ff00722a */ /* 0x008fe2000390f000 */
[----:B------:R-:W-:Y:S01]  /*1b90*/  MOV R48, R19 ;  /* 0x0000001300307202 */ /* 0x000fe20000000f00 */
[----:B------:R-:W-:-:S02]  /*1ba0*/  IMAD.MOV.U32 R23, RZ, RZ, R18 ;  /* 0x000000ffff177224 */ /* 0x000fc400078e0012 */
[C---:B------:R-:W-:Y:S01]  /*1bb0*/  FADD R18, R12.reuse, R34 ;  /* 0x000000220c127221 */ /* 0x040fe20000000000 */
[----:B------:R-:W-:Y:S02]  /*1bc0*/  IMAD.MOV.U32 R19, RZ, RZ, RZ ;  /* 0x000000ffff137224 */ /* 0x000fe400078e00ff */
[----:B------:R-:W-:Y:S01]  /*1bd0*/  FADD R12, R12, R35 ;  /* 0x000000230c0c7221 */ /* 0x000fe20000000000 */
[----:B------:R-:W-:Y:S02]  /*1be0*/  R2UR UR49, R59 ;  /* 0x000000003b3172ca */ /* 0x000fe400000e0000 */
[----:B------:R-:W-:Y:S02]  /*1bf0*/  SEL R22, R22, R23, P0 ;  /* 0x0000001716167207 */ /* 0x000fe40000000000 */
[----:B------:R-:W-:Y:S02]  /*1c00*/  FSEL R33, R19, R48, P0 ;  /* 0x0000003013217208 */ /* 0x000fe40000000000 */
[----:B------:R-:W1:Y:S01]  /*1c10*/  F2F.F64.F32 R18, R18 ;  /* 0x0000001200127310 */ /* 0x000e620000201800 */
[----:B------:R-:W-:-:S02]  /*1c20*/  R2UR UR50, R58 ;  /* 0x000000003a3272ca */ /* 0x000fc400000e0000 */
[----:B------:R-:W-:Y:S01]  /*1c30*/  @P1 LOP3.LUT R33, R48, 0x80000, RZ, 0xfc, !PT ;  /* 0x0008000030211812 */ /* 0x000fe200078efcff */
[----:B----4-:R-:W-:Y:S01]  /*1c40*/  DSETP.MAX.AND P0, P1, RZ, R20, PT ;  /* 0x00000014ff00722a */ /* 0x010fe2000390f000 */
[----:B------:R-:W-:Y:S01]  /*1c50*/  IMAD.MOV.U32 R48, RZ, RZ, R21 ;  /* 0x000000ffff307224 */ /* 0x000fe200078e0015 */
[----:B------:R-:W-:Y:S01]  /*1c60*/  R2UR UR51, R59 ;  /* 0x000000003b3372ca */ /* 0x000fe200000e0000 */
[----:B------:R-:W-:Y:S01]  /*1c70*/  IMAD.MOV.U32 R21, RZ, RZ, RZ ;  /* 0x000000ffff157224 */ /* 0x000fe200078e00ff */
[----:B------:R-:W-:Y:S01]  /*1c80*/  R2UR UR52, R58 ;  /* 0x000000003a3472ca */ /* 0x000fe200000e0000 */
[----:B------:R-:W-:Y:S01]  /*1c90*/  IMAD.MOV.U32 R23, RZ, RZ, R33 ;  /* 0x000000ffff177224 */ /* 0x000fe200078e0021 */
[----:B------:R-:W-:Y:S01]  /*1ca0*/  MOV R33, R20 ;  /* 0x0000001400217202 */ /* 0x000fe20000000f00 */
[----:B------:R-:W-:Y:S01]  /*1cb0*/  FADD R20, R13, R36 ;  /* 0x000000240d147221 */ /* 0x000fe20000000000 */
[----:B------:R-:W-:Y:S01]  /*1cc0*/  FSEL R35, R21, R48, P0 ;  /* 0x0000003015237208 */ /* 0x000fe20000000000 */
[----:B------:R-:W-:Y:S01]  /*1cd0*/  F2F.F32.F64 R34, R22 ;  /* 0x0000001600227310 */ /* 0x000fe20000301000 */
[----:B------:R-:W-:Y:S01]  /*1ce0*/  SEL R32, R32, R33, P0 ;  /* 0x0000002120207207 */ /* 0x000fe20000000000 */
[----:B-1----:R-:W-:Y:S01]  /*1cf0*/  IMAD.MOV.U32 R36, RZ, RZ, R18 ;  /* 0x000000ffff247224 */ /* 0x002fe200078e0012 */
[----:B------:R-:W-:-:S02]  /*1d00*/  R2UR UR53, R59 ;  /* 0x000000003b3572ca */ /* 0x000fc400000e0000 */
[----:B------:R-:W-:Y:S01]  /*1d10*/  @P1 LOP3.LUT R35, R48, 0x80000, RZ, 0xfc, !PT ;  /* 0x0008000030231812 */ /* 0x000fe200078efcff */
[----:B------:R-:W-:Y:S01]  /*1d20*/  DSETP.MAX.AND P0, P1, RZ, R18, PT ;  /* 0x00000012ff00722a */ /* 0x000fe2000390f000 */
[----:B------:R-:W-:Y:S01]  /*1d30*/  IMAD.MOV.U32 R48, RZ, RZ, R19 ;  /* 0x000000ffff307224 */ /* 0x000fe200078e0013 */
[----:B------:R-:W-:Y:S01]  /*1d40*/  F2F.F64.F32 R20, R20 ;  /* 0x0000001400147310 */ /* 0x000fe20000201800 */
[----:B------:R-:W-:Y:S01]  /*1d50*/  IMAD.MOV.U32 R19, RZ, RZ, RZ ;  /* 0x000000ffff137224 */ /* 0x000fe200078e00ff */
[----:B------:R-:W-:Y:S01]  /*1d60*/  MOV R33, R35 ;  /* 0x0000002300217202 */ /* 0x000fe20000000f00 */
[----:B------:R-:W-:Y:S01]  /*1d70*/  FADD R18, R13, R37 ;  /* 0x000000250d127221 */ /* 0x000fe20000000000 */
[----:B------:R-:W-:Y:S02]  /*1d80*/  R2UR UR54, R58 ;  /* 0x000000003a3672ca */ /* 0x000fe400000e0000 */
[----:B------:R-:W-:Y:S02]  /*1d90*/  FSEL R35, R19, R48, P0 ;  /* 0x0000003013237208 */ /* 0x000fe40000000000 */
[----:B------:R-:W1:Y:S01]  /*1da0*/  F2F.F64.F32 R22, R12 ;  /* 0x0000000c00167310 */ /* 0x000e620000201800 */
[----:B------:R-:W-:-:S02]  /*1db0*/  R2UR UR55, R59 ;  /* 0x000000003b3772ca */ /* 0x000fc400000e0000 */
[----:B------:R-:W-:Y:S02]  /*1dc0*/  R2UR UR56, R58 ;  /* 0x000000003a3872ca */ /* 0x000fe400000e0000 */
[----:B------:R-:W-:Y:S02]  /*1dd0*/  @P1 LOP3.LUT R35, R48, 0x80000, RZ, 0xfc, !PT ;  /* 0x0008000030231812 */ /* 0x000fe400078efcff */
[C---:B------:R-:W-:Y:S01]  /*1de0*/  R2UR UR57, R59.reuse ;  /* 0x000000003b3972ca */ /* 0x040fe200000e0000 */
[----:B------:R3:W-:Y:S01]  /*1df0*/  F2F.F32.F64 R12, R32 ;  /* 0x00000020000c7310 */ /* 0x0007e20000301000 */
[C---:B------:R-:W-:Y:S02]  /*1e00*/  R2UR UR58, R58.reuse ;  /* 0x000000003a3a72ca */ /* 0x040fe400000e0000 */
[----:B------:R-:W-:Y:S02]  /*1e10*/  R2UR UR59, R59 ;  /* 0x000000003b3b72ca */ /* 0x000fe400000e0000 */
[----:B------:R-:W-:Y:S01]  /*1e20*/  R2UR UR60, R58 ;  /* 0x000000003a3c72ca */ /* 0x000fe200000e0000 */
[----:B-1----:R-:W-:Y:S01]  /*1e30*/  DSETP.MAX.AND P2, P3, RZ, R22, PT ;  /* 0x00000016ff00722a */ /* 0x002fe20003b4f000 */
[----:B------:R-:W-:Y:S01]  /*1e40*/  MOV R37, R22 ;  /* 0x0000001600257202 */ /* 0x000fe20000000f00 */
[----:B------:R-:W-:Y:S01]  /*1e50*/  IMAD.MOV.U32 R22, RZ, RZ, RZ ;  /* 0x000000ffff167224 */ /* 0x000fe200078e00ff */
[----:B---3--:R-:W-:Y:S01]  /*1e60*/  SEL R32, R19, R36, P0 ;  /* 0x0000002413207207 */ /* 0x008fe20000000000 */
[----:B------:R-:W-:Y:S01]  /*1e70*/  DSETP.MAX.AND P0, P1, RZ, R20, PT ;  /* 0x00000014ff00722a */ /* 0x000fe2000390f000 */
[----:B------:R-:W1:Y:S01]  /*1e80*/  F2F.F64.F32 R18, R18 ;  /* 0x0000001200127310 */ /* 0x000e620000201800 */
[----:B------:R-:W-:Y:S01]  /*1e90*/  IMAD.MOV.U32 R33, RZ, RZ, R35 ;  /* 0x000000ffff217224 */ /* 0x000fe200078e0023 */
[C---:B------:R-:W-:Y:S01]  /*1ea0*/  FSEL R49, R22.reuse, R23, P2 ;  /* 0x0000001716317208 */ /* 0x040fe20001000000 */
[----:B------:R-:W-:Y:S01]  /*1eb0*/  IMAD.MOV.U32 R35, RZ, RZ, R20 ;  /* 0x000000ffff237224 */ /* 0x000fe200078e0014 */
[----:B------:R-:W-:Y:S01]  /*1ec0*/  MOV R20, RZ ;  /* 0x000000ff00147202 */ /* 0x000fe20000000f00 */
[C---:B------:R-:W-:Y:S01]  /*1ed0*/  FADD R36, R13.reuse, R38 ;  /* 0x000000260d247221 */ /* 0x040fe20000000000 */
[----:B------:R-:W-:Y:S01]  /*1ee0*/  SEL R22, R22, R37, P2 ;  /* 0x0000002516167207 */ /* 0x000fe20001000000 */
[----:B------:R-:W-:Y:S01]  /*1ef0*/  FADD R13, R13, R39 ;  /* 0x000000270d0d7221 */ /* 0x000fe20000000000 */
[----:B------:R-:W-:Y:S01]  /*1f00*/  FSEL R37, R20, R21, P0 ;  /* 0x0000001514257208 */ /* 0x000fe20000000000 */
[----:B------:R-:W-:Y:S01]  /*1f10*/  F2F.F32.F64 R32, R32 ;  /* 0x0000002000207310 */ /* 0x000fe20000301000 */
[----:B------:R-:W-:-:S02]  /*1f20*/  @P3 LOP3.LUT R49, R23, 0x80000, RZ, 0xfc, !PT ;  /* 0x0008000017313812 */ /* 0x000fc400078efcff */
[----:B------:R-:W-:Y:S02]  /*1f30*/  SEL R20, R20, R35, P0 ;  /* 0x0000002314147207 */ /* 0x000fe40000000000 */
[----:B------:R-:W-:Y:S01]  /*1f40*/  @P1 LOP3.LUT R37, R21, 0x80000, RZ, 0xfc, !PT ;  /* 0x0008000015251812 */ /* 0x000fe200078efcff */
[----:B-1----:R-:W-:Y:S01]  /*1f50*/  DSETP.MAX.AND P0, P1, RZ, R18, PT ;  /* 0x00000012ff00722a */ /* 0x002fe2000390f000 */
[----:B------:R-:W-:Y:S01]  /*1f60*/  IMAD.MOV.U32 R23, RZ, RZ, R49 ;  /* 0x000000ffff177224 */ /* 0x000fe200078e0031 */
[----:B------:R-:W-:Y:S02]  /*1f70*/  MOV R49, R19 ;  /* 0x0000001300317202 */ /* 0x000fe40000000f00 */
[----:B------:R-:W-:Y:S01]  /*1f80*/  IMAD.MOV.U32 R21, RZ, RZ, R37 ;  /* 0x000000ffff157224 */ /* 0x000fe200078e0025 */
[----:B------:R1:W-:Y:S01]  /*1f90*/  F2F.F32.F64 R33, R22 ;  /* 0x0000001600217310 */ /* 0x0003e20000301000 */
[----:B------:R-:W-:Y:S01]  /*1fa0*/  IMAD.MOV.U32 R37, RZ, RZ, R18 ;  /* 0x000000ffff257224 */ /* 0x000fe200078e0012 */
[----:B------:R-:W-:Y:S01]  /*1fb0*/  R2UR UR61, R59 ;  /* 0x000000003b3d72ca */ /* 0x000fe200000e0000 */
[----:B------:R-:W-:Y:S01]  /*1fc0*/  IMAD.MOV.U32 R18, RZ, RZ, RZ ;  /* 0x000000ffff127224 */ /* 0x000fe200078e00ff */
[----:B------:R-:W-:-:S02]  /*1fd0*/  R2UR UR62, R58 ;  /* 0x000000003a3e72ca */ /* 0x000fc400000e0000 */
[----:B------:R-:W-:Y:S02]  /*1fe0*/  R2UR UR63, R59 ;  /* 0x000000003b3f72ca */ /* 0x000fe400000e0000 */
[----:B------:R3:W-:Y:S01]  /*1ff0*/  F2F.F32.F64 R35, R20 ;  /* 0x0000001400237310 */ /* 0x0007e20000301000 */
[----:B------:R-:W-:Y:S01]  /*2000*/  R2UR UR64, R58 ;  /* 0x000000003a4072ca */ /* 0x000fe200000e0000 */
[----:B-1----:R-:W-:Y:S01]  /*2010*/  IMAD.MOV.U32 R22, RZ, RZ, RZ ;  /* 0x000000ffff167224 */ /* 0x002fe200078e00ff */
[----:B------:R-:W-:Y:S02]  /*2020*/  FSEL R23, R18, R49, P0 ;  /* 0x0000003112177208 */ /* 0x000fe40000000000 */
[----:B------:R-:W-:Y:S02]  /*2030*/  @P1 LOP3.LUT R23, R49, 0x80000, RZ, 0xfc, !PT ;  /* 0x0008000031171812 */ /* 0x000fe400078efcff */
[C---:B------:R-:W-:Y:S01]  /*2040*/  R2UR UR65, R59.reuse ;  /* 0x000000003b4172ca */ /* 0x040fe200000e0000 */
[----:B------:R1:W4:Y:S01]  /*2050*/  F2F.F64.F32 R18, R36 ;  /* 0x0000002400127310 */ /* 0x0003220000201800 */
[----:B------:R-:W-:Y:S01]  /*2060*/  R2UR UR66, R58 ;  /* 0x000000003a4272ca */ /* 0x000fe200000e0000 */
[----:B---3--:R-:W-:Y:S01]  /*2070*/  IMAD.MOV.U32 R21, RZ, RZ, R23 ;  /* 0x000000ffff157224 */ /* 0x008fe200078e0017 */
[----:B------:R-:W-:Y:S01]  /*2080*/  SEL R20, R22, R37, P0 ;  /* 0x0000002516147207 */ /* 0x000fe20000000000 */
[----:B------:R-:W-:Y:S01]  /*2090*/  FADD R22, R14, R40 ;  /* 0x000000280e167221 */ /* 0x000fe20000000000 */
[----:B------:R-:W-:-:S03]  /*20a0*/  R2UR UR67, R59 ;  /* 0x000000003b4372ca */ /* 0x000fc600000e0000 */
[----:B------:R-:W-:Y:S01]  /*20b0*/  F2F.F32.F64 R38, R20 ;  /* 0x0000001400267310 */ /* 0x000fe20000301000 */
[----:B-1----:R-:W-:Y:S01]  /*20c0*/  IMAD.MOV.U32 R36, RZ, RZ, RZ ;  /* 0x000000ffff247224 */ /* 0x002fe200078e00ff */
[----:B----4-:R-:W-:-:S06]  /*20d0*/  DSETP.MAX.AND P0, P1, RZ, R18, PT ;  /* 0x00000012ff00722a */ /* 0x010fcc000390f000 */
[----:B------:R-:W1:Y:S01]  /*20e0*/  F2F.F64.F32 R20, R13 ;  /* 0x0000000d00147310 */ /* 0x000e620000201800 */
[----:B------:R-:W-:Y:S01]  /*20f0*/  IMAD.MOV.U32 R40, RZ, RZ, R19 ;  /* 0x000000ffff287224 */ /* 0x000fe200078e0013 */
[----:B------:R-:W-:Y:S01]  /*2100*/  MOV R37, R18 ;  /* 0x0000001200257202 */ /* 0x000fe20000000f00 */
[----:B------:R-:W-:Y:S02]  /*2110*/  IMAD.MOV.U32 R19, RZ, RZ, RZ ;  /* 0x000000ffff137224 */ /* 0x000fe400078e00ff */
[----:B------:R-:W-:Y:S01]  /*2120*/  FADD R18, R14, R41 ;  /* 0x000000290e127221 */ /* 0x000fe20000000000 */
[----:B------:R-:W-:Y:S02]  /*2130*/  SEL R36, R36, R37, P0 ;  /* 0x0000002524247207 */ /* 0x000fe40000000000 */
[----:B------:R-:W3:Y:S01]  /*2140*/  F2F.F64.F32 R22, R22 ;  /* 0x0000001600167310 */ /* 0x000ee20000201800 */
[----:B------:R-:W-:Y:S02]  /*2150*/  FSEL R39, R19, R40, P0 ;  /* 0x0000002813277208 */ /* 0x000fe40000000000 */
[----:B------:R-:W-:Y:S01]  /*2160*/  @P1 LOP3.LUT R39, R40, 0x80000, RZ, 0xfc, !PT ;  /* 0x0008000028271812 */ /* 0x000fe200078efcff */
[----:B-1----:R-:W-:-:S04]  /*2170*/  DSETP.MAX.AND P0, P1, RZ, R20, PT ;  /* 0x00000014ff00722a */ /* 0x002fc8000390f000 */
[----:B------:R-:W1:Y:S01]  /*2180*/  F2F.F64.F32 R18, R18 ;  /* 0x0000001200127310 */ /* 0x000e620000201800 */
[----:B------:R-:W-:Y:S01]  /*2190*/  IMAD.MOV.U32 R48, RZ, RZ, R21 ;  /* 0x000000ffff307224 */ /* 0x000fe200078e0015 */
[----:B------:R-:W-:Y:S01]  /*21a0*/  MOV R37, R39 ;  /* 0x0000002700257202 */ /* 0x000fe20000000f00 */
[----:B------:R-:W-:Y:S02]  /*21b0*/  IMAD.MOV.U32 R40, RZ, RZ, R20 ;  /* 0x000000ffff287224 */ /* 0x000fe400078e0014 */
[C---:B------:R-:W-:Y:S01]  /*21c0*/  FADD R20, R14.reuse, R42 ;  /* 0x0000002a0e147221 */ /* 0x040fe20000000000 */
[----:B------:R-:W-:Y:S02]  /*21d0*/  IMAD.MOV.U32 R21, RZ, RZ, RZ ;  /* 0x000000ffff157224 */ /* 0x000fe400078e00ff */
[----:B------:R-:W-:Y:S01]  /*21e0*/  FADD R14, R14, R43 ;  /* 0x0000002b0e0e7221 */ /* 0x000fe20000000000 */
[----:B---3--:R-:W-:Y:S01]  /*21f0*/  DSETP.MAX.AND P2, P3, RZ, R22, PT ;  /* 0x00000016ff00722a */ /* 0x008fe20003b4f000 */
[----:B------:R3:W-:Y:S01]  /*2200*/  F2F.F32.F64 R13, R36 ;  /* 0x00000024000d7310 */ /* 0x0007e20000301000 */
[----:B------:R-:W-:Y:S01]  /*2210*/  MOV R41, R22 ;  /* 0x0000001600297202 */ /* 0x000fe20000000f00 */
[----:B------:R-:W-:Y:S01]  /*2220*/  IMAD.MOV.U32 R22, RZ, RZ, RZ ;  /* 0x000000ffff167224 */ /* 0x000fe200078e00ff */
[----:B------:R-:W-:-:S02]  /*2230*/  FSEL R39, R21, R48, P0 ;  /* 0x0000003015277208 */ /* 0x000fc40000000000 */
[----:B------:R-:W-:Y:S02]  /*2240*/  @P1 LOP3.LUT R39, R48, 0x80000, RZ, 0xfc, !PT ;  /* 0x0008000030271812 */ /* 0x000fe400078efcff */
[C---:B------:R-:W-:Y:S02]  /*2250*/  FSEL R49, R22.reuse, R23, P2 ;  /* 0x0000001716317208 */ /* 0x040fe40001000000 */
[----:B------:R-:W-:Y:S01]  /*2260*/  SEL R22, R22, R41, P2 ;  /* 0x0000002916167207 */ /* 0x000fe20001000000 */
[----:B-1----:R-:W-:Y:S01]  /*2270*/  IMAD.MOV.U32 R41, RZ, RZ, R18 ;  /* 0x000000ffff297224 */ /* 0x002fe200078e0012 */
[----:B---3--:R-:W-:Y:S01]  /*2280*/  SEL R36, R21, R40, P0 ;  /* 0x0000002815247207 */ /* 0x008fe20000000000 */
[----:B------:R-:W-:Y:S01]  /*2290*/  DSETP.MAX.AND P0, P1, RZ, R18, PT ;  /* 0x00000012ff00722a */ /* 0x000fe2000390f000 */
[----:B------:R-:W1:Y:S01]  /*22a0*/  F2F.F64.F32 R20, R20 ;  /* 0x0000001400147310 */ /* 0x000e620000201800 */
[----:B------:R-:W-:Y:S01]  /*22b0*/  MOV R18, RZ ;  /* 0x000000ff00127202 */ /* 0x000fe20000000f00 */
[----:B------:R-:W-:Y:S01]  /*22c0*/  IMAD.MOV.U32 R37, RZ, RZ, R39 ;  /* 0x000000ffff257224 */ /* 0x000fe200078e0027 */
[----:B------:R-:W-:Y:S01]  /*22d0*/  @P3 LOP3.LUT R49, R23, 0x80000, RZ, 0xfc, !PT ;  /* 0x0008000017313812 */ /* 0x000fe200078efcff */
[----:B------:R-:W-:Y:S01]  /*22e0*/  FADD R40, R15, R46 ;  /* 0x0000002e0f287221 */ /* 0x000fe20000000000 */
[----:B------:R-:W-:-:S02]  /*22f0*/  FSEL R51, R18, R19, P0 ;  /* 0x0000001312337208 */ /* 0x000fc40000000000 */
[----:B------:R-:W-:Y:S01]  /*2300*/  SEL R18, R18, R41, P0 ;  /* 0x0000002912127207 */ /* 0x000fe20000000000 */
[----:B------:R3:W-:Y:S01]  /*2310*/  F2F.F32.F64 R39, R36 ;  /* 0x0000002400277310 */ /* 0x0007e20000301000 */
[----:B------:R-:W-:-:S04]  /*2320*/  IMAD.MOV.U32 R23, RZ, RZ, R49 ;  /* 0x000000ffff177224 */ /* 0x000fc800078e0031 */
[----:B------:R-:W-:Y:S01]  /*2330*/  @P1 LOP3.LUT R51, R19, 0x80000, RZ, 0xfc, !PT ;  /* 0x0008000013331812 */ /* 0x000fe200078efcff */
[----:B-1----:R-:W-:Y:S01]  /*2340*/  DSETP.MAX.AND P0, P1, RZ, R20, PT ;  /* 0x00000014ff00722a */ /* 0x002fe2000390f000 */
[----:B------:R-:W-:Y:S01]  /*2350*/  MOV R41, R21 ;  /* 0x0000001500297202 */ /* 0x000fe20000000f00 */
[----:B------:R1:W-:Y:S01]  /*2360*/  F2F.F32.F64 R42, R22 ;  /* 0x00000016002a7310 */ /* 0x0003e20000301000 */
[----:B---3--:R-:W-:Y:S02]  /*2370*/  IMAD.MOV.U32 R37, RZ, RZ, R20 ;  /* 0x000000ffff257224 */ /* 0x008fe400078e0014 */
[C---:B------:R-:W-:Y:S01]  /*2380*/  FADD R36, R15.reuse, R45 ;  /* 0x0000002d0f247221 */ /* 0x040fe20000000000 */
[----:B------:R-:W-:Y:S02]  /*2390*/  IMAD.MOV.U32 R20, RZ, RZ, RZ ;  /* 0x000000ffff147224 */ /* 0x000fe400078e00ff */
[----:B------:R-:W-:Y:S01]  /*23a0*/  FADD R45, R15, R31 ;  /* 0x0000001f0f2d7221 */ /* 0x000fe20000000000 */
[----:B------:R-:W-:-:S04]  /*23b0*/  IMAD.MOV.U32 R19, RZ, RZ, R51 ;  /* 0x000000ffff137224 */ /* 0x000fc800078e0033 */
[----:B------:R3:W-:Y:S01]  /*23c0*/  F2F.F32.F64 R48, R18 ;  /* 0x0000001200307310 */ /* 0x0007e20000301000 */
[----:B-1----:R-:W-:Y:S01]  /*23d0*/  FSEL R23, R20, R41, P0 ;  /* 0x0000002914177208 */ /* 0x002fe20000000000 */
[----:B------:R-:W-:Y:S01]  /*23e0*/  IMAD.MOV.U32 R22, RZ, RZ, RZ ;  /* 0x000000ffff167224 */ /* 0x000fe200078e00ff */
[----:B------:R-:W-:-:S05]  /*23f0*/  @P1 LOP3.LUT R23, R41, 0x80000, RZ, 0xfc, !PT ;  /* 0x0008000029171812 */ /* 0x000fca00078efcff */
[----:B------:R1:W4:Y:S01]  /*2400*/  F2F.F64.F32 R20, R14 ;  /* 0x0000000e00147310 */ /* 0x0003220000201800 */
[----:B---3--:R-:W-:Y:S01]  /*2410*/  SEL R18, R22, R37, P0 ;  /* 0x0000002516127207 */ /* 0x008fe20000000000 */
[----:B------:R-:W-:-:S06]  /*2420*/  IMAD.MOV.U32 R19, RZ, RZ, R23 ;  /* 0x000000ffff137224 */ /* 0x000fcc00078e0017 */
[----:B------:R-:W-:Y:S01]  /*2430*/  F2F.F32.F64 R43, R18 ;  /* 0x00000012002b7310 */ /* 0x000fe20000301000 */
[----:B-1----:R-:W-:Y:S01]  /*2440*/  IMAD.MOV.U32 R14, RZ, RZ, RZ ;  /* 0x000000ffff0e7224 */ /* 0x002fe200078e00ff */
[----:B----4-:R-:W-:-:S06]  /*2450*/  DSETP.MAX.AND P0, P1, RZ, R20, PT ;  /* 0x00000014ff00722a */ /* 0x010fcc000390f000 */
[----:B------:R-:W1:Y:S01]  /*2460*/  F2F.F64.F32 R18, R44 ;  /* 0x0000002c00127310 */ /* 0x000e620000201800 */
[----:B------:R-:W-:Y:S02]  /*2470*/  MOV R23, R20 ;  /* 0x0000001400177202 */ /* 0x000fe40000000f00 */
[C---:B------:R-:W-:Y:S02]  /*2480*/  FSEL R49, R14.reuse, R21, P0 ;  /* 0x000000150e317208 */ /* 0x040fe40000000000 */
[----:B------:R-:W-:-:S03]  /*2490*/  SEL R14, R14, R23, P0 ;  /* 0x000000170e0e7207 */ /* 0x000fc60000000000 */
[----:B------:R-:W3:Y:S01]  /*24a0*/  F2F.F64.F32 R36, R36 ;  /* 0x0000002400247310 */ /* 0x000ee20000201800 */
[----:B------:R-:W-:Y:S02]  /*24b0*/  @P1 LOP3.LUT R49, R21, 0x80000, RZ, 0xfc, !PT ;  /* 0x0008000015311812 */ /* 0x000fe400078efcff */
[----:B------:R4:W5:Y:S01]  /*24c0*/  LDS.128 R20, [R47+0x190] ;  /* 0x000190002f147984 */ /* 0x0009620000000c00 */
[----:B-1----:R-:W-:-:S04]  /*24d0*/  DSETP.MAX.AND P0, P1, RZ, R18, PT ;  /* 0x00000012ff00722a */ /* 0x002fc8000390f000 */
[----:B------:R-:W1:Y:S01]  /*24e0*/  F2F.F64.F32 R40, R40 ;  /* 0x0000002800287310 */ /* 0x000e620000201800 */
[----:B------:R-:W-:Y:S02]  /*24f0*/  IMAD.MOV.U32 R15, RZ, RZ, R49 ;  /* 0x000000ffff0f7224 */ /* 0x000fe400078e0031 */
[----:B------:R-:W-:Y:S01]  /*2500*/  IMAD.MOV.U32 R49, RZ, RZ, R18 ;  /* 0x000000ffff317224 */ /* 0x000fe200078e0012 */
[----:B------:R-:W-:Y:S01]  /*2510*/  MOV R18, RZ ;  /* 0x000000ff00127202 */ /* 0x000fe20000000f00 */
[----:B---3--:R-:W-:Y:S01]  /*2520*/  DSETP.MAX.AND P2, P3, RZ, R36, PT ;  /* 0x00000024ff00722a */ /* 0x008fe20003b4f000 */
[----:B----4-:R-:W-:Y:S02]  /*2530*/  IMAD.MOV.U32 R47, RZ, RZ, R36 ;  /* 0x000000ffff2f7224 */ /* 0x010fe400078e0024 */
[C---:B------:R-:W-:Y:S01]  /*2540*/  FSEL R51, R18.reuse, R19, P0 ;  /* 0x0000001312337208 */ /* 0x040fe20000000000 */
[----:B------:R-:W-:Y:S01]  /*2550*/  F2F.F32.F64 R31, R14 ;  /* 0x0000000e001f7310 */ /* 0x000fe20000301000 */
[----:B------:R-:W-:-:S02]  /*2560*/  SEL R18, R18, R49, P0 ;  /* 0x0000003112127207 */ /* 0x000fc40000000000 */
[----:B------:R-:W-:Y:S02]  /*2570*/  MOV R36, RZ ;  /* 0x000000ff00247202 */ /* 0x000fe40000000f00 */
[----:B------:R-:W-:Y:S01]  /*2580*/  @P1 LOP3.LUT R51, R19, 0x80000, RZ, 0xfc, !PT ;  /* 0x0008000013331812 */ /* 0x000fe200078efcff */
[----:B------:R-:W-:Y:S01]  /*2590*/  IMAD.MOV.U32 R19, RZ, RZ, RZ ;  /* 0x000000ffff137224 */ /* 0x000fe200078e00ff */
[----:B-1----:R-:W-:Y:S01]  /*25a0*/  DSETP.MAX.AND P0, P1, RZ, R40, PT ;  /* 0x00000028ff00722a */ /* 0x002fe2000390f000 */
[----:B------:R-:W1:Y:S03]  /*25b0*/  F2F.F64.F32 R14, R45 ;  /* 0x0000002d000e7310 */ /* 0x000e660000201800 */
[----:B------:R-:W-:Y:S01]  /*25c0*/  FSEL R49, R19, R37, P2 ;  /* 0x0000002513317208 */ /* 0x000fe20001000000 */
[----:B------:R-:W-:Y:S01]  /*25d0*/  IMAD.MOV.U32 R19, RZ, RZ, R51 ;  /* 0x000000ffff137224 */ /* 0x000fe200078e0033 */
[----:B------:R-:W-:Y:S01]  /*25e0*/  @P3 LOP3.LUT R49, R37, 0x80000, RZ, 0xfc, !PT ;  /* 0x0008000025313812 */ /* 0x000fe200078efcff */
[----:B------:R-:W-:-:S02]  /*25f0*/  IMAD.MOV.U32 R37, RZ, RZ, R40 ;  /* 0x000000ffff257224 */ /* 0x000fc400078e0028 */
[----:B------:R3:W-:Y:S02]  /*2600*/  F2F.F32.F64 R44, R18 ;  /* 0x00000012002c7310 */ /* 0x0007e40000301000 */
[C---:B---3--:R-:W-:Y:S01]  /*2610*/  SEL R18, R36.reuse, R47, P2 ;  /* 0x0000002f24127207 */ /* 0x048fe20001000000 */
[----:B------:R-:W-:Y:S01]  /*2620*/  IMAD.MOV.U32 R19, RZ, RZ, R49 ;  /* 0x000000ffff137224 */ /* 0x000fe200078e0031 */
[----:B------:R-:W-:Y:S01]  /*2630*/  FSEL R47, R36, R41, P0 ;  /* 0x00000029242f7208 */ /* 0x000fe20000000000 */
[C---:B-----5:R-:W-:Y:S01]  /*2640*/  FADD R40, R20.reuse, R27 ;  /* 0x0000001b14287221 */ /* 0x060fe20000000000 */
[----:B------:R-:W-:Y:S02]  /*2650*/  @P1 LOP3.LUT R47, R41, 0x80000, RZ, 0xfc, !PT ;  /* 0x00080000292f1812 */ /* 0x000fe400078efcff */
[----:B------:R3:W-:Y:S01]  /*2660*/  F2F.F32.F64 R45, R18 ;  /* 0x00000012002d7310 */ /* 0x0007e20000301000 */
[----:B------:R-:W-:Y:S02]  /*2670*/  IMAD.MOV.U32 R27, RZ, RZ, RZ ;  /* 0x000000ffff1b7224 */ /* 0x000fe400078e00ff */
[C---:B------:R-:W-:Y:S01]  /*2680*/  FADD R11, R21.reuse, R11 ;  /* 0x0000000b150b7221 */ /* 0x040fe20000000000 */
[----:B------:R-:W-:Y:S01]  /*2690*/  FADD R28, R20, R28 ;  /* 0x0000001c141c7221 */ /* 0x000fe20000000000 */
[C---:B------:R-:W-:Y:S01]  /*26a0*/  FADD R26, R21.reuse, R26 ;  /* 0x0000001a151a7221 */ /* 0x040fe20000000000 */
[----:B------:R-:W-:Y:S01]  /*26b0*/  FADD R24, R21, R24 ;  /* 0x0000001815187221 */ /* 0x000fe20000000000 */
[C---:B------:R-:W-:Y:S01]  /*26c0*/  FADD R9, R22.reuse, R9 ;  /* 0x0000000916097221 */ /* 0x040fe20000000000 */
[----:B------:R-:W-:Y:S01]  /*26d0*/  FADD R8, R22, R8 ;  /* 0x0000000816087221 */ /* 0x000fe20000000000 */
[----:B------:R-:W-:Y:S01]  /*26e0*/  FADD R5, R23, R5 ;  /* 0x0000000517057221 */ /* 0x000fe20000000000 */
[----:B---3--:R-:W-:Y:S01]  /*26f0*/  SEL R18, R36, R37, P0 ;  /* 0x0000002524127207 */ /* 0x008fe20000000000 */
[----:B-1----:R-:W-:Y:S01]  /*2700*/  DSETP.MAX.AND P0, P1, RZ, R14, PT ;  /* 0x0000000eff00722a */ /* 0x002fe2000390f000 */
[----:B------:R-:W-:Y:S01]  /*2710*/  MOV R36, R14 ;  /* 0x0000000e00247202 */ /* 0x000fe20000000f00 */
[----:B------:R-:W-:-:S02]  /*2720*/  IMAD.MOV.U32 R37, RZ, RZ, R15 ;  /* 0x000000ffff257224 */ /* 0x000fc400078e000f */
[----:B------:R-:W-:Y:S02]  /*2730*/  IMAD.MOV.U32 R14, RZ, RZ, RZ ;  /* 0x000000ffff0e7224 */ /* 0x000fe400078e00ff */
[----:B------:R-:W-:Y:S02]  /*2740*/  IMAD.MOV.U32 R19, RZ, RZ, R47 ;  /* 0x000000ffff137224 */ /* 0x000fe400078e002f */
[----:B------:R-:W1:Y:S01]  /*2750*/  S2R R47, SR_TID.X ;  /* 0x00000000002f7919 */ /* 0x000e620000002100 */
[----:B------:R-:W-:Y:S01]  /*2760*/  FSEL R41, R14, R37, P0 ;  /* 0x000000250e297208 */ /* 0x000fe20000000000 */
[----:B------:R3:W-:Y:S04]  /*2770*/  F2F.F32.F64 R46, R18 ;  /* 0x00000012002e7310 */ /* 0x0007e80000301000 */
[----:B------:R-:W-:-:S04]  /*2780*/  @P1 LOP3.LUT R41, R37, 0x80000, RZ, 0xfc, !PT ;  /* 0x0008000025291812 */ /* 0x000fc800078efcff */
[----:B------:R4:W5:Y:S01]  /*2790*/  F2F.F64.F32 R14, R40 ;  /* 0x00000028000e7310 */ /* 0x0009620000201800 */
[----:B---3--:R-:W-:Y:S01]  /*27a0*/  SEL R18, R27, R36, P0 ;  /* 0x000000241b127207 */ /* 0x008fe20000000000 */
[----:B------:R-:W-:Y:S01]  /*27b0*/  FADD R36, R22, R7 ;  /* 0x0000000716247221 */ /* 0x000fe20000000000 */
[----:B------:R-:W-:-:S05]  /*27c0*/  MOV R19, R41 ;  /* 0x0000002900137202 */ /* 0x000fca0000000f00 */
[----:B------:R-:W-:Y:S01]  /*27d0*/  F2F.F32.F64 R27, R18 ;  /* 0x00000012001b7310 */ /* 0x000fe20000301000 */
[----:B----4-:R-:W-:Y:S01]  /*27e0*/  MOV R40, RZ ;  /* 0x000000ff00287202 */ /* 0x010fe20000000f00 */
[----:B-----5:R-:W-:-:S06]  /*27f0*/  DSETP.MAX.AND P0, P1, RZ, R14, PT ;  /* 0x0000000eff00722a */ /* 0x020fcc000390f000 */
[----:B------:R-:W3:Y:S01]  /*2800*/  F2F.F64.F32 R18, R11 ;  /* 0x0000000b00127310 */ /* 0x000ee20000201800 */
[----:B------:R-:W-:Y:S02]  /*2810*/  IMAD.MOV.U32 R41, RZ, RZ, R14 ;  /* 0x000000ffff297224 */ /* 0x000fe400078e000e */
[----:B------:R-:W-:Y:S01]  /*2820*/  FADD R14, R23, R3 ;  /* 0x00000003170e7221 */ /* 0x000fe20000000000 */
[----:B------:R-:W-:Y:S02]  /*2830*/  IMAD.MOV.U32 R50, RZ, RZ, R15 ;  /* 0x000000ffff327224 */ /* 0x000fe400078e000f */
[----:B------:R-:W-:Y:S01]  /*2840*/  IMAD.MOV.U32 R3, RZ, RZ, RZ ;  /* 0x000000ffff037224 */ /* 0x000fe200078e00ff */
[----:B------:R-:W-:Y:S01]  /*2850*/  SEL R40, R40, R41, P0 ;  /* 0x0000002928287207 */ /* 0x000fe20000000000 */
[----:B-1----:R-:W-:Y:S01]  /*2860*/  IMAD.SHL.U32 R47, R47, 0x4, RZ ;  /* 0x000000042f2f7824 */ /* 0x002fe200078e00ff */
[----:B------:R-:W1:Y:S02]  /*2870*/  F2F.F64.F32 R36, R36 ;  /* 0x0000002400247310 */ /* 0x000e640000201800 */
[----:B------:R-:W-:-:S02]  /*2880*/  FSEL R3, R3, R50, P0 ;  /* 0x0000003203037208 */ /* 0x000fc40000000000 */
[----:B------:R-:W-:Y:S01]  /*2890*/  @P1 LOP3.LUT R3, R50, 0x80000, RZ, 0xfc, !PT ;  /* 0x0008000032031812 */ /* 0x000fe200078efcff */
[----:B---3--:R-:W-:-:S03]  /*28a0*/  DSETP.MAX.AND P0, P1, RZ, R18, PT ;  /* 0x00000012ff00722a */ /* 0x008fc6000390f000 */
[----:B------:R-:W3:Y:S01]  /*28b0*/  F2F.F64.F32 R14, R14 ;  /* 0x0000000e000e7310 */ /* 0x000ee20000201800 */
[----:B------:R-:W-:Y:S02]  /*28c0*/  IMAD.MOV.U32 R7, RZ, RZ, R18 ;  /* 0x000000ffff077224 */ /* 0x000fe400078e0012 */
[----:B------:R-:W-:Y:S02]  /*28d0*/  IMAD.MOV.U32 R41, RZ, RZ, R3 ;  /* 0x000000ffff297224 */ /* 0x000fe400078e0003 */
[----:B------:R-:W-:Y:S02]  /*28e0*/  IMAD.MOV.U32 R3, RZ, RZ, RZ ;  /* 0x000000ffff037224 */ /* 0x000fe400078e00ff */
[----:B------:R-:W-:Y:S01]  /*28f0*/  IMAD.MOV.U32 R18, RZ, RZ, RZ ;  /* 0x000000ffff127224 */ /* 0x000fe200078e00ff */
[----:B------:R4:W-:Y:S01]  /*2900*/  F2F.F32.F64 R40, R40 ;  /* 0x0000002800287310 */ /* 0x0009e20000301000 */
[----:B-1----:R-:W-:Y:S01]  /*2910*/  DSETP.MAX.AND P2, P3, RZ, R36, PT ;  /* 0x00000024ff00722a */ /* 0x002fe20003b4f000 */
[----:B------:R-:W-:Y:S01]  /*2920*/  FSEL R3, R3, R19, P0 ;  /* 0x0000001303037208 */ /* 0x000fe20000000000 */
[----:B------:R-:W-:Y:S01]  /*2930*/  IMAD.MOV.U32 R11, RZ, RZ, R36 ;  /* 0x000000ffff0b7224 */ /* 0x000fe200078e0024 */
[----:B------:R-:W-:Y:S01]  /*2940*/  SEL R18, R18, R7, P0 ;  /* 0x0000000712127207 */ /* 0x000fe20000000000 */
[----:B------:R-:W-:Y:S01]  /*2950*/  FADD R36, R20, R30 ;  /* 0x0000001e14247221 */ /* 0x000fe20000000000 */
[----:B------:R-:W-:Y:S01]  /*2960*/  @P1 LOP3.LUT R3, R19, 0x80000, RZ, 0xfc, !PT ;  /* 0x0008000013031812 */ /* 0x000fe200078efcff */
[----:B---3--:R-:W-:Y:S01]  /*2970*/  DSETP.MAX.AND P0, P1, RZ, R14, PT ;  /* 0x0000000eff00722a */ /* 0x008fe2000390f000 */
[----:B------:R-:W-:Y:S01]  /*2980*/  MOV R50, R37 ;  /* 0x0000002500327202 */ /* 0x000fe20000000f00 */
[----:B------:R-:W-:Y:S01]  /*2990*/  IMAD.MOV.U32 R7, RZ, RZ, RZ ;  /* 0x000000ffff077224 */ /* 0x000fe200078e00ff */
[----:B------:R-:W-:Y:S01]  /*29a0*/  MOV R52, R15 ;  /* 0x0000000f00347202 */ /* 0x000fe20000000f00 */
[----:B----4-:R-:W-:Y:S01]  /*29b0*/  IMAD.MOV.U32 R41, RZ, RZ, R14 ;  /* 0x000000ffff297224 */ /* 0x010fe200078e000e */
[----:B------:R-:W1:Y:S01]  /*29c0*/  F2F.F64.F32 R36, R36 ;  /* 0x0000002400247310 */ /* 0x000e620000201800 */
[----:B------:R-:W-:Y:S01]  /*29d0*/  IMAD.MOV.U32 R14, RZ, RZ, RZ ;  /* 0x000000ffff0e7224 */ /* 0x000fe200078e00ff */
[----:B------:R-:W-:Y:S01]  /*29e0*/  FSEL R15, R7, R50, P2 ;  /* 0x00000032070f7208 */ /* 0x000fe20001000000 */
[----:B------:R-:W-:Y:S01]  /*29f0*/  IMAD.MOV.U32 R19, RZ, RZ, R3 ;  /* 0x000000ffff137224 */ /* 0x000fe200078e0003 */
[----:B------:R-:W-:Y:S01]  /*2a00*/  @P3 LOP3.LUT R15, R50, 0x80000, RZ, 0xfc, !PT ;  /* 0x00080000320f3812 */ /* 0x000fe200078efcff */
[----:B------:R-:W2:Y:S01]  /*2a10*/  S2R R3, SR_CTAID.Y ;  /* 0x0000000000037919 */ /* 0x000ea20000002600 */
[----:B------:R-:W-:Y:S01]  /*2a20*/  SEL R14, R14, R11, P2 ;  /* 0x0000000b0e0e7207 */ /* 0x000fe20001000000 */
[----:B------:R-:W-:-:S02]  /*2a30*/  HFMA2 R11, -RZ, RZ, 0, 0 ;  /* 0x00000000ff0b7431 */ /* 0x000fc400000001ff */
[----:B------:R-:W-:Y:S01]  /*2a40*/  IMAD.MOV.U32 R30, RZ, RZ, RZ ;  /* 0x000000ffff1e7224 */ /* 0x000fe200078e00ff */
[----:B------:R1:W-:Y:S02]  /*2a50*/  F2F.F32.F64 R7, R18 ;  /* 0x0000001200077310 */ /* 0x0003e40000301000 */
[----:B------:R-:W-:Y:S02]  /*2a60*/  FSEL R49, R11, R52, P0 ;  /* 0x000000340b317208 */ /* 0x000fe40000000000 */
[----:B------:R-:W-:-:S04]  /*2a70*/  @P1 LOP3.LUT R49, R52, 0x80000, RZ, 0xfc, !PT ;  /* 0x0008000034311812 */ /* 0x000fc800078efcff */
[----:B------:R3:W-:Y:S01]  /*2a80*/  F2F.F32.F64 R11, R14 ;  /* 0x0000000e000b7310 */ /* 0x0007e20000301000 */
[----:B-1----:R-:W-:Y:S01]  /*2a90*/  IMAD.MOV.U32 R19, RZ, RZ, R36 ;  /* 0x000000ffff137224 */ /* 0x002fe200078e0024 */
[----:B------:R-:W-:Y:S02]  /*2aa0*/  MOV R18, RZ ;  /* 0x000000ff00127202 */ /* 0x000fe40000000f00 */
[----:B---3--:R-:W-:Y:S01]  /*2ab0*/  SEL R14, R30, R41, P0 ;  /* 0x000000291e0e7207 */ /* 0x008fe20000000000 */
[----:B------:R-:W-:Y:S01]  /*2ac0*/  IMAD.MOV.U32 R15, RZ, RZ, R49 ;  /* 0x000000ffff0f7224 */ /* 0x000fe200078e0031 */
[----:B------:R-:W1:Y:S01]  /*2ad0*/  LDC R41, c[0x0][0x388] ;  /* 0x0000e200ff297b82 */ /* 0x000e620000000800 */
[----:B------:R-:W-:Y:S01]  /*2ae0*/  DSETP.MAX.AND P0, P1, RZ, R36, PT ;  /* 0x00000024ff00722a */ /* 0x000fe2000390f000 */
[----:B------:R-:W-:Y:S01]  /*2af0*/  FADD R36, R20, R29 ;  /* 0x0000001d14247221 */ /* 0x000fe20000000000 */
[----:B------:R-:W-:Y:S01]  /*2b00*/  F2F.F32.F64 R30, R14 ;  /* 0x0000000e001e7310 */ /* 0x000fe20000301000 */
[----:B--2---:R-:W-:-:S03]  /*2b10*/  IMAD R20, R3, UR5, R2 ;  /* 0x0000000503147c24 */ /* 0x004fc6000f8e0202 */
[C---:B------:R-:W-:Y:S02]  /*2b20*/  FSEL R29, R18.reuse, R37, P0 ;  /* 0x00000025121d7208 */ /* 0x040fe40000000000 */
[----:B------:R-:W-:Y:S02]  /*2b30*/  SEL R18, R18, R19, P0 ;  /* 0x0000001312127207 */ /* 0x000fe40000000000 */
[----:B------:R-:W2:Y:S04]  /*2b40*/  F2F.F64.F32 R14, R36 ;  /* 0x00000024000e7310 */ /* 0x000ea80000201800 */
[----:B------:R-:W-:-:S05]  /*2b50*/  @P1 LOP3.LUT R29, R37, 0x80000, RZ, 0xfc, !PT ;  /* 0x00080000251d1812 */ /* 0x000fca00078efcff */
[----:B------:R-:W-:Y:S01]  /*2b60*/  IMAD.MOV.U32 R19, RZ, RZ, R29 ;  /* 0x000000ffff137224 */ /* 0x000fe200078e001d */
[----:B------:R-:W3:Y:S01]  /*2b70*/  F2F.F64.F32 R2, R28 ;  /* 0x0000001c00027310 */ /* 0x000ee20000201800 */
[----:B-1----:R-:W-:Y:S01]  /*2b80*/  IMAD R47, R20, R41, R47 ;  /* 0x00000029142f7224 */ /* 0x002fe200078e022f */
[----:B--2---:R-:W-:Y:S01]  /*2b90*/  DSETP.MAX.AND P0, P1, RZ, R14, PT ;  /* 0x0000000eff00722a */ /* 0x004fe2000390f000 */
[----:B------:R-:W-:-:S05]  /*2ba0*/  IMAD.MOV.U32 R20, RZ, RZ, R15 ;  /* 0x000000ffff147224 */ /* 0x000fca00078e000f */
[----:B------:R1:W-:Y:S01]  /*2bb0*/  F2F.F32.F64 R29, R18 ;  /* 0x00000012001d7310 */ /* 0x0003e20000301000 */
[----:B------:R-:W-:Y:S02]  /*2bc0*/  IADD3 R37, PT, PT, R16, R47, RZ ;  /* 0x0000002f10257210 */ /* 0x000fe40007ffe0ff */
[----:B------:R-:W-:-:S04]  /*2bd0*/  MOV R15, RZ ;  /* 0x000000ff000f7202 */ /* 0x000fc80000000f00 */
[----:B------:R-:W-:Y:S01]  /*2be0*/  FSEL R47, R15, R20, P0 ;  /* 0x000000140f2f7208 */ /* 0x000fe20000000000 */
[----:B------:R-:W2:Y:S01]  /*2bf0*/  F2F.F64.F32 R16, R26 ;  /* 0x0000001a00107310 */ /* 0x000ea20000201800 */
[----:B---3--:R-:W-:Y:S01]  /*2c00*/  DSETP.MAX.AND P2, P3, RZ, R2, PT ;  /* 0x00000002ff00722a */ /* 0x008fe20003b4f000 */
[----:B-1----:R-:W-:Y:S02]  /*2c10*/  IMAD.MOV.U32 R19, RZ, RZ, R14 ;  /* 0x000000ffff137224 */ /* 0x002fe400078e000e */
[----:B------:R-:W-:Y:S01]  /*2c20*/  FADD R14, R21, R25 ;  /* 0x00000019150e7221 */ /* 0x000fe20000000000 */
[----:B------:R-:W-:Y:S01]  /*2c30*/  IMAD.MOV.U32 R18, RZ, RZ, RZ ;  /* 0x000000ffff127224 */ /* 0x000fe200078e00ff */
[----:B------:R-:W-:Y:S01]  /*2c40*/  @P1 LOP3.LUT R47, R20, 0x80000, RZ, 0xfc, !PT ;  /* 0x00080000142f1812 */ /* 0x000fe200078efcff */
[----:B------:R-:W-:Y:S01]  /*2c50*/  IMAD R25, R41, UR5, RZ ;  /* 0x0000000529197c24 */ /* 0x000fe2000f8e02ff */
[----:B------:R-:W-:Y:S01]  /*2c60*/  R2UR UR5, R59 ;  /* 0x000000003b0572ca */ /* 0x000fe200000e0000 */
[----:B------:R-:W-:Y:S01]  /*2c70*/  IMAD.MOV.U32 R41, RZ, RZ, R2 ;  /* 0x000000ffff297224 */ /* 0x000fe200078e0002 */
[----:B------:R-:W1:Y:S01]  /*2c80*/  F2F.F64.F32 R14, R14 ;  /* 0x0000000e000e7310 */ /* 0x000e620000201800 */
[----:B------:R-:W-:Y:S01]  /*2c90*/  SEL R18, R18, R19, P0 ;  /* 0x0000001312127207 */ /* 0x000fe20000000000 */
[----:B------:R-:W-:-:S02]  /*2ca0*/  IMAD.MOV.U32 R19, RZ, RZ, R47 ;  /* 0x000000ffff137224 */ /* 0x000fc400078e002f */
[----:B------:R-:W-:Y:S01]  /*2cb0*/  IMAD.MOV.U32 R47, RZ, RZ, R3 ;  /* 0x000000ffff2f7224 */ /* 0x000fe200078e0003 */
[----:B--2---:R-:W-:Y:S01]  /*2cc0*/  DSETP.MAX.AND P4, P5, RZ, R16, PT ;  /* 0x00000010ff00722a */ /* 0x004fe20003d8f000 */
[----:B------:R-:W-:Y:S02]  /*2cd0*/  IMAD R25, R25, UR4, RZ ;  /* 0x0000000419197c24 */ /* 0x000fe4000f8e02ff */
[----:B------:R2:W3:Y:S01]  /*2ce0*/  F2F.F64.F32 R2, R24 ;  /* 0x0000001800027310 */ /* 0x0004e20000201800 */
[----:B------:R-:W-:Y:S01]  /*2cf0*/  MOV R49, R16 ;  /* 0x0000001000317202 */ /* 0x000fe20000000f00 */
[----:B------:R-:W-:Y:S01]  /*2d00*/  IMAD.MOV.U32 R16, RZ, RZ, RZ ;  /* 0x000000ffff107224 */ /* 0x000fe200078e00ff */
[----:B------:R-:W-:Y:S01]  /*2d10*/  R2UR UR4, R58 ;  /* 0x000000003a0472ca */ /* 0x000fe200000e0000 */
[----:B------:R-:W-:Y:S02]  /*2d20*/  IMAD.MOV.U32 R21, RZ, RZ, R17 ;  /* 0x000000ffff157224 */ /* 0x000fe400078e0011 */
[----:B------:R-:W-:Y:S01]  /*2d30*/  IMAD R37, R25, R0, R37 ;  /* 0x0000000019257224 */ /* 0x000fe200078e0225 */
[----:B-1----:R-:W-:Y:S01]  /*2d40*/  DSETP.MAX.AND P1, P0, RZ, R14, PT ;  /* 0x0000000eff00722a */ /* 0x002fe2000382f000 */
[----:B------:R-:W-:-:S02]  /*2d50*/  IMAD.MOV.U32 R51, RZ, RZ, R14 ;  /* 0x000000ffff337224 */ /* 0x000fc400078e000e */
[----:B------:R-:W-:Y:S01]  /*2d60*/  FADD R14, R22, R10 ;  /* 0x0000000a160e7221 */ /* 0x000fe20000000000 */
[----:B------:R-:W-:Y:S01]  /*2d70*/  MOV R10, RZ ;  /* 0x000000ff000a7202 */ /* 0x000fe20000000f00 */
[----:B------:R1:W-:Y:S01]  /*2d80*/  F2F.F32.F64 R0, R18 ;  /* 0x0000001200007310 */ /* 0x0003e20000301000 */
[----:B------:R-:W-:Y:S01]  /*2d90*/  SEL R16, R16, R41, P2 ;  /* 0x0000002910107207 */ /* 0x000fe20001000000 */
[----:B--2---:R-:W-:Y:S01]  /*2da0*/  HFMA2 R24, -RZ, RZ, 0, 0 ;  /* 0x00000000ff187431 */ /* 0x004fe200000001ff */
[C---:B------:R-:W-:Y:S01]  /*2db0*/  FSEL R17, R10.reuse, R47, P2 ;  /* 0x0000002f0a117208 */ /* 0x040fe20001000000 */
[----:B------:R-:W-:Y:S01]  /*2dc0*/  IMAD.MOV.U32 R20, RZ, RZ, RZ ;  /* 0x000000ffff147224 */ /* 0x000fe200078e00ff */
[----:B------:R-:W-:Y:S01]  /*2dd0*/  @P3 LOP3.LUT R17, R47, 0x80000, RZ, 0xfc, !PT ;  /* 0x000800002f113812 */ /* 0x000fe200078efcff */
[----:B---3--:R-:W-:Y:S01]  /*2de0*/  DSETP.MAX.AND P2, P3, RZ, R2, PT ;  /* 0x00000002ff00722a */ /* 0x008fe20003b4f000 */
[----:B------:R-:W-:Y:S02]  /*2df0*/  FSEL R41, R10, R21, P4 ;  /* 0x000000150a297208 */ /* 0x000fe40002000000 */
[----:B------:R-:W-:Y:S01]  /*2e00*/  @P5 LOP3.LUT R41, R21, 0x80000, RZ, 0xfc, !PT ;  /* 0x0008000015295812 */ /* 0x000fe200078efcff */
[----:B-1----:R-:W-:Y:S01]  /*2e10*/  IMAD.MOV.U32 R19, RZ, RZ, R15 ;  /* 0x000000ffff137224 */ /* 0x002fe200078e000f */
[----:B------:R-:W-:Y:S01]  /*2e20*/  SEL R20, R20, R49, P4 ;  /* 0x0000003114147207 */ /* 0x000fe20002000000 */
[----:B------:R-:W1:Y:S01]  /*2e30*/  F2F.F64.F32 R14, R14 ;  /* 0x0000000e000e7310 */ /* 0x000e620000201800 */
[----:B------:R-:W-:-:S02]  /*2e40*/  IMAD.MOV.U32 R18, RZ, RZ, RZ ;  /* 0x000000ffff127224 */ /* 0x000fc400078e00ff */
[----:B------:R-:W-:Y:S01]  /*2e50*/  IMAD.MOV.U32 R21, RZ, RZ, R41 ;  /* 0x000000ffff157224 */ /* 0x000fe200078e0029 */
[----:B------:R-:W-:Y:S01]  /*2e60*/  FSEL R47, R24, R19, P1 ;  /* 0x00000013182f7208 */ /* 0x000fe20000800000 */
[----:B------:R-:W-:Y:S01]  /*2e70*/  IMAD.MOV.U32 R41, RZ, RZ, R2 ;  /* 0x000000ffff297224 */ /* 0x000fe200078e0002 */
[----:B------:R-:W-:Y:S01]  /*2e80*/  SEL R18, R18, R51, P1 ;  /* 0x0000003312127207 */ /* 0x000fe20000800000 */
[----:B------:R-:W-:Y:S01]  /*2e90*/  IMAD.MOV.U32 R2, RZ, RZ, RZ ;  /* 0x000000ffff027224 */ /* 0x000fe200078e00ff */
[----:B------:R-:W-:Y:S01]  /*2ea0*/  @P0 LOP3.LUT R47, R19, 0x80000, RZ, 0xfc, !PT ;  /* 0x00080000132f0812 */ /* 0x000fe200078efcff */
[----:B------:R-:W-:Y:S03]  /*2eb0*/  F2F.F32.F64 R20, R20 ;  /* 0x0000001400147310 */ /* 0x000fe60000301000 */
[C---:B------:R-:W-:Y:S02]  /*2ec0*/  FSEL R49, R2.reuse, R3, P2 ;  /* 0x0000000302317208 */ /* 0x040fe40001000000 */
[----:B------:R-:W-:Y:S01]  /*2ed0*/  @P3 LOP3.LUT R49, R3, 0x80000, RZ, 0xfc, !PT ;  /* 0x0008000003313812 */ /* 0x000fe200078efcff */
[----:B-1----:R-:W-:Y:S01]  /*2ee0*/  DSETP.MAX.AND P0, P1, RZ, R14, PT ;  /* 0x0000000eff00722a */ /* 0x002fe2000390f000 */
[----:B------:R-:W-:Y:S01]  /*2ef0*/  IMAD.MOV.U32 R3, RZ, RZ, RZ ;  /* 0x000000ffff037224 */ /* 0x000fe200078e00ff */
[----:B------:R-:W-:Y:S01]  /*2f00*/  MOV R19, R47 ;  /* 0x0000002f00137202 */ /* 0x000fe20000000f00 */
[----:B------:R1:W-:Y:S01]  /*2f10*/  F2F.F32.F64 R10, R16 ;  /* 0x00000010000a7310 */ /* 0x0003e20000301000 */
[----:B------:R-:W-:Y:S01]  /*2f20*/  SEL R2, R2, R41, P2 ;  /* 0x0000002902027207 */ /* 0x000fe20001000000 */
[----:B------:R-:W-:Y:S01]  /*2f30*/  IMAD.MOV.U32 R41, RZ, RZ, R14 ;  /* 0x000000ffff297224 */ /* 0x000fe200078e000e */
[----:B------:R-:W-:Y:S01]  /*2f40*/  FSEL R47, R3, R15, P0 ;  /* 0x0000000f032f7208 */ /* 0x000fe20000000000 */
[----:B------:R-:W-:Y:S01]  /*2f50*/  IMAD.MOV.U32 R14, RZ, RZ, RZ ;  /* 0x000000ffff0e7224 */ /* 0x000fe200078e00ff */
[----:B------:R-:W-:-:S03]  /*2f60*/  MOV R3, R49 ;  /* 0x0000003100037202 */ /* 0x000fc60000000f00 */
[----:B------:R2:W-:Y:S01]  /*2f70*/  F2F.F32.F64 R24, R18 ;  /* 0x0000001200187310 */ /* 0x0005e20000301000 */
[----:B------:R-:W-:Y:S01]  /*2f80*/  SEL R14, R14, R41, P0 ;  /* 0x000000290e0e7207 */ /* 0x000fe20000000000 */
[----:B-1----:R-:W1:Y:S01]  /*2f90*/  LDC.64 R16, c[0x0][0x3a8] ;  /* 0x0000ea00ff107b82 */ /* 0x002e620000000a00 */
[----:B------:R-:W-:-:S05]  /*2fa0*/  @P1 LOP3.LUT R47, R15, 0x80000, RZ, 0xfc, !PT ;  /* 0x000800000f2f1812 */ /* 0x000fca00078efcff */
[----:B------:R-:W-:Y:S01]  /*2fb0*/  F2F.F32.F64 R21, R2 ;  /* 0x0000000200157310 */ /* 0x000fe20000301000 */
[----:B------:R-:W-:Y:S02]  /*2fc0*/  IMAD.MOV.U32 R15, RZ, RZ, R47 ;  /* 0x000000ffff0f7224 */ /* 0x000fe400078e002f */
[----:B--2---:R-:W-:-:S05]  /*2fd0*/  IMAD.MOV.U32 R18, RZ, RZ, RZ ;  /* 0x000000ffff127224 */ /* 0x004fca00078e00ff */
[----:B------:R-:W2:Y:S08]  /*2fe0*/  F2F.F64.F32 R2, R9 ;  /* 0x0000000900027310 */ /* 0x000eb00000201800 */
[----:B------:R-:W3:Y:S01]  /*2ff0*/  F2F.F64.F32 R8, R8 ;  /* 0x0000000800087310 */ /* 0x000ee20000201800 */
[----:B-1----:R-:W-:Y:S01]  /*3000*/  IMAD.WIDE.U32 R16, R37, 0x4, R16 ;  /* 0x0000000425107825 */ /* 0x002fe200078e0010 */
[----:B--2---:R-:W-:-:S03]  /*3010*/  DSETP.MAX.AND P0, P1, RZ, R2, PT ;  /* 0x00000002ff00722a */ /* 0x004fc6000390f000 */
[----:B------:R-:W-:Y:S02]  /*3020*/  IMAD.MOV.U32 R26, RZ, RZ, R3 ;  /* 0x000000ffff1a7224 */ /* 0x000fe400078e0003 */
[----:B------:R-:W-:Y:S01]  /*3030*/  HFMA2 R3, -RZ, RZ, 0, 0 ;  /* 0x00000000ff037431 */ /* 0x000fe200000001ff */
[----:B------:R-:W-:Y:S01]  /*3040*/  MOV R19, R2 ;  /* 0x0000000200137202 */ /* 0x000fe20000000f00 */
[C---:B------:R-:W-:Y:S01]  /*3050*/  FADD R2, R23.reuse, R6 ;  /* 0x0000000617027221 */ /* 0x040fe20000000000 */
[----:B------:R1:W-:Y:S01]  /*3060*/  F2F.F32.F64 R22, R14 ;  /* 0x0000000e00167310 */ /* 0x0003e20000301000 */
[----:B------:R-:W-:Y:S01]  /*3070*/  FADD R23, R23, R4 ;  /* 0x0000000417177221 */ /* 0x000fe20000000000 */
[----:B------:R-:W-:Y:S01]  /*3080*/  SEL R18, R18, R19, P0 ;  /* 0x0000001312127207 */ /* 0x000fe20000000000 */
[----:B------:R-:W-:Y:S01]  /*3090*/  STG.E desc[UR4][R16.64], R34 ;  /* 0x0000002210007986 */ /* 0x000fe2000c101904 */
[----:B------:R-:W-:Y:S01]  /*30a0*/  IMAD.MOV.U32 R6, RZ, RZ, RZ ;  /* 0x000000ffff067224 */ /* 0x000fe200078e00ff */
[----:B------:R-:W-:-:S02]  /*30b0*/  FSEL R37, R3, R26, P0 ;  /* 0x0000001a03257208 */ /* 0x000fc40000000000 */
[----:B------:R2:W-:Y:S01]  /*30c0*/  STG.E desc[UR6][R16.64+0x4], R12 ;  /* 0x0000040c10007986 */ /* 0x0005e2000c101906 */
[----:B------:R-:W4:Y:S01]  /*30d0*/  F2F.F64.F32 R2, R2 ;  /* 0x0000000200027310 */ /* 0x000f220000201800 */
[----:B------:R-:W-:Y:S01]  /*30e0*/  @P1 LOP3.LUT R37, R26, 0x80000, RZ, 0xfc, !PT ;  /* 0x000800001a251812 */ /* 0x000fe200078efcff */
[C---:B-1----:R-:W-:Y:S01]  /*30f0*/  IMAD.WIDE R14, R25.reuse, 0x4, R16 ;  /* 0x00000004190e7825 */ /* 0x042fe200078e0210 */
[----:B---3--:R-:W-:Y:S01]  /*3100*/  DSETP.MAX.AND P0, P1, RZ, R8, PT ;  /* 0x00000008ff00722a */ /* 0x008fe2000390f000 */
[----:B------:R-:W-:Y:S02]  /*3110*/  STG.E desc[UR8][R16.64+0x8], R32 ;  /* 0x0000082010007986 */ /* 0x000fe4000c101908 */
[----:B------:R-:W-:Y:S02]  /*3120*/  IMAD.MOV.U32 R19, RZ, RZ, R37 ;  /* 0x000000ffff137224 */ /* 0x000fe400078e0025 */
[----:B------:R1:W-:Y:S01]  /*3130*/  STG.E desc[UR10][R16.64+0xc], R33 ;  /* 0x00000c2110007986 */ /* 0x0003e2000c10190a */
[----:B------:R-:W3:Y:S01]  /*3140*/  F2F.F64.F32 R4, R5 ;  /* 0x0000000500047310 */ /* 0x000ee20000201800 */
[----:B------:R-:W-:-:S02]  /*3150*/  IMAD.WIDE R36, R25, 0x4, R14 ;  /* 0x0000000419247825 */ /* 0x000fc400078e020e */
[----:B------:R5:W-:Y:S02]  /*3160*/  STG.E desc[UR16][R14.64+0x8], R13 ;  /* 0x0000080d0e007986 */ /* 0x000be4000c101910 */
[----:B--2---:R-:W-:Y:S01]  /*3170*/  IMAD.MOV.U32 R12, RZ, RZ, RZ ;  /* 0x000000ffff0c7224 */ /* 0x004fe200078e00ff */
[----:B----4-:R-:W-:Y:S01]  /*3180*/  DSETP.MAX.AND P2, P3, RZ, R2, PT ;  /* 0x00000002ff00722a */ /* 0x010fe20003b4f000 */
[----:B------:R-:W-:Y:S01]  /*3190*/  STG.E desc[UR12][R14.64], R35 ;  /* 0x000000230e007986 */ /* 0x000fe2000c10190c */
[----:B------:R2:W-:Y:S01]  /*31a0*/  F2F.F32.F64 R18, R18 ;  /* 0x0000001200127310 */ /* 0x0005e20000301000 */
[----:B-1----:R-:W-:Y:S02]  /*31b0*/  IMAD.MOV.U32 R33, RZ, RZ, R3 ;  /* 0x000000ffff217224 */ /* 0x002fe400078e0003 */
[----:B------:R-:W-:Y:S01]  /*31c0*/  STG.E desc[UR14][R14.64+0x4], R38 ;  /* 0x000004260e007986 */ /* 0x000fe2000c10190e */
[----:B------:R-:W-:Y:S02]  /*31d0*/  IMAD.MOV.U32 R17, RZ, RZ, R8 ;  /* 0x000000ffff117224 */ /* 0x000fe400078e0008 */
[----:B------:R-:W-:Y:S01]  /*31e0*/  HFMA2 R8, -RZ, RZ, 0, 0 ;  /* 0x00000000ff087431 */ /* 0x000fe200000001ff */
[----:B------:R1:W-:Y:S01]  /*31f0*/  STG.E desc[UR18][R14.64+0xc], R39 ;  /* 0x00000c270e007986 */ /* 0x0003e2000c101912 */
[----:B------:R-:W-:Y:S01]  /*3200*/  HFMA2 R16, -RZ, RZ, 0, 0 ;  /* 0x00000000ff107431 */ /* 0x000fe200000001ff */
[----:B--2---:R-:W-:Y:S01]  /*3210*/  MOV R19, R2 ;  /* 0x0000000200137202 */ /* 0x004fe20000000f00 */
[----:B------:R-:W-:Y:S01]  /*3220*/  IMAD.MOV.U32 R2, RZ, RZ, RZ ;  /* 0x000000ffff027224 */ /* 0x000fe200078e00ff */
[----:B------:R-:W-:Y:S02]  /*3230*/  STG.E desc[UR20][R36.64], R42 ;  /* 0x0000002a24007986 */ /* 0x000fe4000c101914 */
[----:B------:R-:W-:-:S02]  /*3240*/  SEL R12, R12, R19, P2 ;  /* 0x000000130c0c7207 */ /* 0x000fc40001000000 */
[----:B-----5:R-:W-:Y:S01]  /*3250*/  FSEL R13, R2, R9, P0 ;  /* 0x00000009020d7208 */ /* 0x020fe20000000000 */
[----:B------:R-:W-:Y:S01]  /*3260*/  STG.E desc[UR22][R36.64+0x4], R48 ;  /* 0x0000043024007986 */ /* 0x000fe2000c101916 */
[----:B------:R-:W2:Y:S01]  /*3270*/  F2F.F64.F32 R2, R23 ;  /* 0x0000001700027310 */ /* 0x000ea20000201800 */
[----:B------:R-:W-:Y:S01]  /*3280*/  SEL R8, R8, R17, P0 ;  /* 0x0000001108087207 */ /* 0x000fe20000000000 */
[----:B---3--:R-:W-:Y:S01]  /*3290*/  IMAD.MOV.U32 R17, RZ, RZ, R4 ;  /* 0x000000ffff117224 */ /* 0x008fe200078e0004 */
[----:B-1----:R-:W-:Y:S01]  /*32a0*/  FSEL R15, R6, R33, P2 ;  /* 0x00000021060f7208 */ /* 0x002fe20001000000 */
[----:B------:R-:W-:Y:S01]  /*32b0*/  IMAD.MOV.U32 R14, RZ, RZ, RZ ;  /* 0x000000ffff0e7224 */ /* 0x000fe200078e00ff */
[----:B------:R-:W-:Y:S01]  /*32c0*/  @P1 LOP3.LUT R13, R9, 0x80000, RZ, 0xfc, !PT ;  /* 0x00080000090d1812 */ /* 0x000fe200078efcff */
[----:B------:R-:W-:Y:S01]  /*32d0*/  DSETP.MAX.AND P0, P1, RZ, R4, PT ;  /* 0x00000004ff00722a */ /* 0x000fe2000390f000 */
[----:B------:R-:W-:Y:S01]  /*32e0*/  @P3 LOP3.LUT R15, R33, 0x80000, RZ, 0xfc, !PT ;  /* 0x00080000210f3812 */ /* 0x000fe200078efcff */
[----:B------:R-:W-:Y:S01]  /*32f0*/  IMAD.MOV.U32 R33, RZ, RZ, R5 ;  /* 0x000000ffff217224 */ /* 0x000fe200078e0005 */
[----:B------:R-:W-:Y:S01]  /*3300*/  MOV R9, R13 ;  /* 0x0000000d00097202 */ /* 0x000fe20000000f00 */
[----:B------:R-:W-:Y:S01]  /*3310*/  IMAD.MOV.U32 R4, RZ, RZ, RZ ;  /* 0x000000ffff047224 */ /* 0x000fe200078e00ff */
[----:B------:R-:W-:Y:S01]  /*3320*/  MOV R13, R15 ;  /* 0x0000000f000d7202 */ /* 0x000fe20000000f00 */
[----:B------:R-:W-:Y:S01]  /*3330*/  STG.E desc[UR24][R36.64+0x8], R43 ;  /* 0x0000082b24007986 */ /* 0x000fe2000c101918 */
[----:B------:R-:W-:Y:S01]  /*3340*/  SEL R14, R14, R17, P0 ;  /* 0x000000110e0e7207 */ /* 0x000fe20000000000 */
[----:B------:R1:W3:Y:S01]  /*3350*/  F2F.F32.F64 R19, R8 ;  /* 0x0000000800137310 */ /* 0x0002e20000301000 */
[----:B--2---:R-:W-:Y:S01]  /*3360*/  DSETP.MAX.AND P2, P3, RZ, R2, PT ;  /* 0x00000002ff00722a */ /* 0x004fe20003b4f000 */
[----:B------:R-:W-:Y:S01]  /*3370*/  MOV R17, R2 ;  /* 0x0000000200117202 */ /* 0x000fe20000000f00 */
[----:B------:R-:W-:Y:S01]  /*3380*/  IMAD.MOV.U32 R2, RZ, RZ, RZ ;  /* 0x000000ffff027224 */ /* 0x000fe200078e00ff */
[----:B------:R-:W-:Y:S01]  /*3390*/  FSEL R15, R4, R33, P0 ;  /* 0x00000021040f7208 */ /* 0x000fe20000000000 */
[----:B------:R-:W-:Y:S01]  /*33a0*/  IMAD.WIDE R4, R25, 0x4, R36 ;  /* 0x0000000419047825 */ /* 0x000fe200078e0224 */
[----:B------:R-:W-:Y:S01]  /*33b0*/  @P1 LOP3.LUT R15, R33, 0x80000, RZ, 0xfc, !PT ;  /* 0x00080000210f1812 */ /* 0x000fe200078efcff */
[----:B------:R-:W-:Y:S01]  /*33c0*/  STG.E desc[UR26][R36.64+0xc], R31 ;  /* 0x00000c1f24007986 */ /* 0x000fe2000c10191a */
[----:B------:R2:W4:Y:S01]  /*33d0*/  F2F.F32.F64 R23, R12 ;  /* 0x0000000c00177310 */ /* 0x0005220000301000 */
[----:B------:R-:W-:Y:S01]  /*33e0*/  SEL R16, R16, R17, P2 ;  /* 0x0000001110107207 */ /* 0x000fe20001000000 */
[----:B-1----:R-:W-:Y:S01]  /*33f0*/  IMAD.MOV.U32 R9, RZ, RZ, R3 ;  /* 0x000000ffff097224 */ /* 0x002fe200078e0003 */
[----:B------:R-:W-:Y:S04]  /*3400*/  STG.E desc[UR28][R4.64], R44 ;  /* 0x0000002c04007986 */ /* 0x000fe8000c10191c */
[----:B------:R-:W-:Y:S01]  /*3410*/  STG.E desc[UR30][R4.64+0x4], R45 ;  /* 0x0000042d04007986 */ /* 0x000fe2000c10191e */
[----:B------:R-:W1:Y:S01]  /*3420*/  F2F.F32.F64 R15, R14 ;  /* 0x0000000e000f7310 */ /* 0x000e620000301000 */
[----:B--2---:R-:W-:Y:S01]  /*3430*/  FSEL R13, R2, R9, P2 ;  /* 0x00000009020d7208 */ /* 0x004fe20001000000 */
[----:B------:R-:W-:Y:S01]  /*3440*/  IMAD.WIDE R2, R25, 0x4, R4 ;  /* 0x0000000419027825 */ /* 0x000fe200078e0204 */
[----:B------:R-:W-:Y:S01]  /*3450*/  @P3 LOP3.LUT R13, R9, 0x80000, RZ, 0xfc, !PT ;  /* 0x00080000090d3812 */ /* 0x000fe200078efcff */
[----:B------:R-:W-:Y:S04]  /*3460*/  STG.E desc[UR32][R4.64+0x8], R46 ;  /* 0x0000082e04007986 */ /* 0x000fe8000c101920 */
[----:B------:R-:W-:Y:S01]  /*3470*/  IMAD.MOV.U32 R17, RZ, RZ, R13 ;  /* 0x000000ffff117224 */ /* 0x000fe200078e000d */
[----:B------:R2:W-:Y:S01]  /*3480*/  STG.E desc[UR34][R4.64+0xc], R27 ;  /* 0x00000c1b04007986 */ /* 0x0005e2000c101922 */
[----:B------:R-:W-:-:S03]  /*3490*/  IMAD.WIDE R8, R25, 0x4, R2 ;  /* 0x0000000419087825 */ /* 0x000fc600078e0202 */
[----:B------:R-:W-:Y:S01]  /*34a0*/  STG.E desc[UR42][R2.64+0xc], R40 ;  /* 0x00000c2802007986 */ /* 0x000fe2000c10192a */
[----:B------:R-:W5:Y:S01]  /*34b0*/  F2F.F32.F64 R17, R16 ;  /* 0x0000001000117310 */ /* 0x000f620000301000 */
[C---:B------:R-:W-:Y:S02]  /*34c0*/  IMAD.WIDE R12, R25.reuse, 0x4, R8 ;  /* 0x00000004190c7825 */ /* 0x040fe400078e0208 */
[----:B------:R-:W-:Y:S04]  /*34d0*/  STG.E desc[UR36][R2.64], R29 ;  /* 0x0000001d02007986 */ /* 0x000fe8000c101924 */
[----:B------:R-:W-:Y:S01]  /*34e0*/  STG.E desc[UR38][R2.64+0x4], R0 ;  /* 0x0000040002007986 */ /* 0x000fe2000c101926 */
[----:B--2---:R-:W-:-:S03]  /*34f0*/  IMAD.WIDE R4, R25, 0x4, R12 ;  /* 0x0000000419047825 */ /* 0x004fc600078e020c */
[----:B------:R-:W-:Y:S04]  /*3500*/  STG.E desc[UR40][R2.64+0x8], R10 ;  /* 0x0000080a02007986 */ /* 0x000fe8000c101928 */
[----:B------:R-:W-:Y:S04]  /*3510*/  STG.E desc[UR50][R8.64+0xc], R7 ;  /* 0x00000c0708007986 */ /* 0x000fe8000c101932 */
[----:B------:R-:W-:Y:S04]  /*3520*/  STG.E desc[UR44][R8.64], R20 ;  /* 0x0000001408007986 */ /* 0x000fe8000c10192c */
[----:B------:R-:W-:Y:S04]  /*3530*/  STG.E desc[UR46][R8.64+0x4], R24 ;  /* 0x0000041808007986 */ /* 0x000fe8000c10192e */
[----:B------:R-:W-:Y:S04]  /*3540*/  STG.E desc[UR48][R8.64+0x8], R21 ;  /* 0x0000081508007986 */ /* 0x000fe8000c101930 */
[----:B------:R-:W-:Y:S04]  /*3550*/  STG.E desc[UR58][R12.64+0xc], R11 ;  /* 0x00000c0b0c007986 */ /* 0x000fe8000c10193a */
[----:B------:R-:W-:Y:S04]  /*3560*/  STG.E desc[UR52][R12.64], R22 ;  /* 0x000000160c007986 */ /* 0x000fe8000c101934 */
[----:B------:R-:W-:Y:S04]  /*3570*/  STG.E desc[UR54][R12.64+0x4], R18 ;  /* 0x000004120c007986 */ /* 0x000fe8000c101936 */
[----:B---3--:R-:W-:Y:S04]  /*3580*/  STG.E desc[UR56][R12.64+0x8], R19 ;  /* 0x000008130c007986 */ /* 0x008fe8000c101938 */
[----:B----4-:R-:W-:Y:S04]  /*3590*/  STG.E desc[UR60][R4.64], R23 ;  /* 0x0000001704007986 */ /* 0x010fe8000c10193c */
[----:B-1----:R-:W-:Y:S04]  /*35a0*/  STG.E desc[UR62][R4.64+0x4], R15 ;  /* 0x0000040f04007986 */ /* 0x002fe8000c10193e */
[----:B-----5:R-:W-:Y:S04]  /*35b0*/  STG.E desc[UR64][R4.64+0x8], R17 ;  /* 0x0000081104007986 */ /* 0x020fe8000c101940 */
[----:B------:R-:W-:Y:S01]  /*35c0*/  STG.E desc[UR66][R4.64+0xc], R30 ;  /* 0x00000c1e04007986 */ /* 0x000fe2000c101942 */
[----:B------:R-:W-:Y:S05]  /*35d0*/  EXIT ;  /* 0x000000000000794d */ /* 0x000fea0003800000 */
.L_x_14:
[----:B------:R-:W-:-:S00]  /*35e0*/  BRA `(.L_x_14) ;  /* 0xfffffffc00fc7947 */ /* 0x000fc0000383ffff */
[----:B------:R-:W-:-:S00]  /*35f0*/  NOP ;  /* 0x0000000000007918 */ /* 0x000fc00000000000 */
        /* <DEDUP_REMOVED lines=8> */
.L_x_15:


//--------------------- .nv.global.init           --------------------------
	.section	.nv.global.init,"aw",@progbits
.nv.global.init:
	.type		$str$2,@object
	.size		$str$2,($str$3 - $str$2)
$str$2:
        /*0000*/ 	.byte	0x67, 0x72, 0x69, 0x64, 0x44, 0x69, 0x6d, 0x2e, 0x79, 0x20, 0x3d, 0x3d, 0x20, 0x6f, 0x75, 0x74
        /*0010*/ 	.byte	0x5f, 0x72, 0x6f, 0x77, 0x73, 0x00
	.type		$str$3,@object
	.size		$str$3,($str$6 - $str$3)
$str$3:
        /*0016*/ 	.byte	0x67, 0x72, 0x69, 0x64, 0x44, 0x69, 0x6d, 0x2e, 0x7a, 0x20, 0x3d, 0x3d, 0x20, 0x70, 0x61, 0x72
        /*0026*/ 	.byte	0x74, 0x69, 0x74, 0x69, 0x6f, 0x6e, 0x00
	.type		$str$6,@object
	.size		$str$6,($str$7 - $str$6)
$str$6:
        /*002d*/ 	.byte	0x74, 0x68, 0x63, 0x6e, 0x74, 0x20, 0x3e, 0x3d, 0x20, 0x69, 0x6e, 0x70, 0x75, 0x74, 0x5f, 0x70
        /*003d*/ 	.byte	0x65, 0x72, 0x5f, 0x62, 0x6c, 0x6f, 0x63, 0x6b, 0x00
	.type		$str$7,@object
	.size		$str$7,($str$1 - $str$7)
$str$7:
        /*0046*/ 	.byte	0x74, 0x68, 0x63, 0x6e, 0x74, 0x20, 0x3e, 0x3d, 0x20, 0x66, 0x69, 0x6c, 0x74, 0x65, 0x72, 0x5f
        /*0056*/ 	.byte	0x70, 0x65, 0x72, 0x5f, 0x62, 0x6c, 0x6f, 0x63, 0x6b, 0x00
	.type		$str$1,@object
	.size		$str$1,($str$4 - $str$1)
$str$1:
        /*0060*/ 	.byte	0x2f, 0x74, 0x6d, 0x70, 0x2f, 0x73, 0x61, 0x73, 0x73, 0x5f, 0x63, 0x75, 0x5f, 0x36, 0x76, 0x5f
        /*0070*/ 	.byte	0x70, 0x73, 0x71, 0x65, 0x6a, 0x2f, 0x6b, 0x2e, 0x63, 0x75, 0x00
	.type		$str$4,@object
	.size		$str$4,($str$5 - $str$4)
$str$4:
        /*007b*/ 	.byte	0x69, 0x6e, 0x70, 0x75, 0x74, 0x5f, 0x70, 0x65, 0x72, 0x5f, 0x62, 0x6c, 0x6f, 0x63, 0x6b, 0x20
        /*008b*/ 	.byte	0x3d, 0x3d, 0x20, 0x69, 0x6e, 0x70, 0x75, 0x74, 0x5f, 0x70, 0x65, 0x72, 0x5f, 0x74, 0x68, 0x72
        /*009b*/ 	.byte	0x65, 0x61, 0x64, 0x20, 0x2a, 0x20, 0x62, 0x6c, 0x6f, 0x63, 0x6b, 0x44, 0x69, 0x6d, 0x2e, 0x78
        /*00ab*/ 	.byte	0x00
	.type		$str$5,@object
	.size		$str$5,($str - $str$5)
$str$5:
        /*00ac*/ 	.byte	0x66, 0x69, 0x6c, 0x74, 0x65, 0x72, 0x5f, 0x70, 0x65, 0x72, 0x5f, 0x62, 0x6c, 0x6f, 0x63, 0x6b
        /*00bc*/ 	.byte	0x20, 0x3d, 0x3d, 0x20, 0x66, 0x69, 0x6c, 0x74, 0x65, 0x72, 0x5f, 0x70, 0x65, 0x72, 0x5f, 0x74
        /*00cc*/ 	.byte	0x68, 0x72, 0x65, 0x61, 0x64, 0x20, 0x2a, 0x20, 0x62, 0x6c, 0x6f, 0x63, 0x6b, 0x44, 0x69, 0x6d
        /*00dc*/ 	.byte	0x2e, 0x79, 0x00
	.type		$str,@object
	.size		$str,(__unnamed_1 - $str)
$str:
        /*00df*/ 	.byte	0x67, 0x72, 0x69, 0x64, 0x44, 0x69, 0x6d, 0x2e, 0x78, 0x20, 0x2a, 0x20, 0x70, 0x61, 0x72, 0x74
        /*00ef*/ 	.byte	0x69, 0x74, 0x69, 0x6f, 0x6e, 0x20, 0x2a, 0x20, 0x66, 0x69, 0x6c, 0x74, 0x65, 0x72, 0x5f, 0x70
        /*00ff*/ 	.byte	0x65, 0x72, 0x5f, 0x62, 0x6c, 0x6f, 0x63, 0x6b, 0x20, 0x2a, 0x20, 0x69, 0x6e, 0x70, 0x75, 0x74
        /*010f*/ 	.byte	0x5f, 0x70, 0x65, 0x72, 0x5f, 0x62, 0x6c, 0x6f, 0x63, 0x6b, 0x20, 0x3d, 0x3d, 0x20, 0x6f, 0x75
        /*011f*/ 	.byte	0x74, 0x5f, 0x63, 0x6f, 0x6c, 0x73, 0x20, 0x2a, 0x20, 0x62, 0x61, 0x74, 0x63, 0x68, 0x20, 0x2a
        /*012f*/ 	.byte	0x20, 0x63, 0x6f, 0x75, 0x6e, 0x74, 0x00
	.type		__unnamed_1,@object
	.size		__unnamed_1,(.L_0 - __unnamed_1)
__unnamed_1:
        /*0136*/ 	.byte	0x76, 0x6f, 0x69, 0x64, 0x20, 0x5f, 0x63, 0x77, 0x63, 0x5f, 0x6b, 0x65, 0x72, 0x6e, 0x5f, 0x63
        /* <DEDUP_REMOVED lines=14> */
        /*0226*/ 	.byte	0x65, 0x72, 0x5f, 0x62, 0x6c, 0x6f, 0x63, 0x6b, 0x20, 0x3d, 0x20, 0x33, 0x32, 0x5d, 0x00
.L_0:


//--------------------- .nv.shared._Z41_cwc_kern_convolutional_forward_propagateILi4ELi8ELi64ELi32EEviiiPfiiiiS0_iiS0_iiiS0_ --------------------------
	.section	.nv.shared._Z41_cwc_kern_convolutional_forward_propagateILi4ELi8ELi64ELi32EEviiiPfiiiiS0_iiS0_iiiS0_,"aw",@nobits
	.sectionflags	@""
	.align	16
	.zero		1024


//--------------------- .nv.shared.reserved.0     --------------------------
	.section	.nv.shared.reserved.0,"aw",@nobits
	.weak		__nv_reservedSMEM_offset_0_alias
	.size		__nv_reservedSMEM_offset_0_alias, 0, 64
	.other		__nv_reservedSMEM_offset_0_alias,@"STO_CUDA_RESERVED_SHARED STV_DEFAULT"
__nv_reservedSMEM_offset_0_alias:
	.zero		0
	.zero		64


//--------------------- .nv.constant0._Z41_cwc_kern_convolutional_forward_propagateILi4ELi8ELi64ELi32EEviiiPfiiiiS0_iiS0_iiiS0_ --------------------------
	.section	.nv.constant0._Z41_cwc_kern_convolutional_forward_propagateILi4ELi8ELi64ELi32EEviiiPfiiiiS0_iiS0_iiiS0_,"a",@progbits
	.sectionflags	@""
	.align	4
.nv.constant0._Z41_cwc_kern_convolutional_forward_propagateILi4ELi8ELi64ELi32EEviiiPfiiiiS0_iiS0_iiiS0_:
	.zero		984


//--------------------- SYMBOLS --------------------------

	.type		.nv.reservedSmem.offset0,@object
	.size		.nv.reservedSmem.offset0,0x4
	.type		.nv.reservedSmem.cap,@object
	.size		.nv.reservedSmem.cap,0x4
	.type		__assertfail,@function
